def matmul_kernel(
    a_ptr,
    b_ptr,
    c_ptr,
    M,
    N,
    K,
    stride_am,
    stride_ak,
    stride_bk,
    stride_bn,
    stride_cm,
    stride_cn,
    BLOCK_M: tl.constexpr,
    BLOCK_N: tl.constexpr,
    BLOCK_K: tl.constexpr,
    GROUP_M: tl.constexpr,
):
    pid = tl.program_id(axis=0)
    num_pid_m = tl.cdiv(M, BLOCK_M)
    num_pid_n = tl.cdiv(N, BLOCK_N)
    num_pid_in_group = GROUP_M * num_pid_n
    group_id = pid // num_pid_in_group
    first_pid_m = group_id * GROUP_M
    group_size_m = min(num_pid_m - first_pid_m, GROUP_M)
    pid_m = first_pid_m + ((pid % num_pid_in_group) % group_size_m)
    pid_n = (pid % num_pid_in_group) // group_size_m

    offs_am = (pid_m * BLOCK_M + tl.arange(0, BLOCK_M)) % M
    offs_bn = (pid_n * BLOCK_N + tl.arange(0, BLOCK_N)) % N
    offs_k = tl.arange(0, BLOCK_K)
    a_ptrs = a_ptr + offs_am[:, None] * stride_am + offs_k[None, :] * stride_ak
    b_ptrs = b_ptr + offs_k[:, None] * stride_bk + offs_bn[None, :] * stride_bn

    acc = tl.zeros((BLOCK_M, BLOCK_N), dtype=tl.float32)
    for kk in range(0, tl.cdiv(K, BLOCK_K)):
        a = tl.load(a_ptrs, mask=offs_k[None, :] < K - kk * BLOCK_K, other=0.0)
        b = tl.load(b_ptrs, mask=offs_k[:, None] < K - kk * BLOCK_K, other=0.0)
        acc = tl.dot(a, b, acc)
        a_ptrs += BLOCK_K * stride_ak
        b_ptrs += BLOCK_K * stride_bk

    c = acc.to(c_ptr.dtype.element_ty)
    offs_cm = pid_m * BLOCK_M + tl.arange(0, BLOCK_M)
    offs_cn = pid_n * BLOCK_N + tl.arange(0, BLOCK_N)
    c_ptrs = c_ptr + offs_cm[:, None] * stride_cm + offs_cn[None, :] * stride_cn
    mask = (offs_cm[:, None] < M) & (offs_cn[None, :] < N)
    tl.store(c_ptrs, c, mask=mask)

# config = {"BLOCK_K": 64, "BLOCK_M": 128, "BLOCK_N": 128, "GROUP_M": 8, "arch": "sm_90", "dtype": "fp16", "num_ctas": 2, "num_stages": 6, "num_warps": 8}
# arch = sm_90


// ===== COMPILED SASS (sm_90a) =====

	.target	sm_90a

	.elftype	@"ET_EXEC"


//--------------------- .note.nv.tkinfo           --------------------------
	.section	.note.nv.tkinfo,"",@"SHT_NOTE"
	.sectionflags	@"SHF_NOTE_NV_TKINFO"
	.tkinfo
        /*0018*/ 	.word	0x00000002
        /*0030*/ 	.string	""
        /*0030*/ 	.string	"ptxas"
        /*0030*/ 	.string	"Cuda compilation tools, release 13.0, V13.0.88"
        /*0030*/ 	.string	"Build cuda_13.0.r13.0/compiler.36424714_0"
        /*0030*/ 	.string	"-v  -suppress-debug-info  -lineinfo  -arch sm_90a "



//--------------------- .note.nv.cuinfo           --------------------------
	.section	.note.nv.cuinfo,"",@"SHT_NOTE"
	.sectionflags	@"SHF_NOTE_NV_CUINFO"
        /*0018*/ 	.short	0x0002
        /*001a*/ 	.short	0x005a
        /*001c*/ 	.short	0x0082
	.zero		2


//--------------------- .nv.info                  --------------------------
	.section	.nv.info,"",@"SHT_CUDA_INFO"
	.align	4


	//----- nvinfo : EIATTR_REGCOUNT
	.align		4
        /*0000*/ 	.byte	0x04, 0x2f
        /*0002*/ 	.short	(.L_1 - .L_0)
	.align		4
.L_0:
        /*0004*/ 	.word	index@(matmul_kernel)
        /*0008*/ 	.word	0x000000ce


	//----- nvinfo : EIATTR_FRAME_SIZE
	.align		4
.L_1:
        /*000c*/ 	.byte	0x04, 0x11
        /*000e*/ 	.short	(.L_3 - .L_2)
	.align		4
.L_2:
        /*0010*/ 	.word	index@(matmul_kernel)
        /*0014*/ 	.word	0x00000000


	//----- nvinfo : EIATTR_MIN_STACK_SIZE
	.align		4
.L_3:
        /*0018*/ 	.byte	0x04, 0x12
        /*001a*/ 	.short	(.L_5 - .L_4)
	.align		4
.L_4:
        /*001c*/ 	.word	index@(matmul_kernel)
        /*0020*/ 	.word	0x00000000
.L_5:


//--------------------- .nv.compat                --------------------------
	.section	.nv.compat,"",@"SHT_CUDA_COMPAT_INFO"
	.align	4
        /*0000*/ 	.byte	0x02, 0x09, 0x01, 0x00, 0x02, 0x02, 0x04, 0x00, 0x02, 0x05, 0x05, 0x00, 0x03, 0x07, 0x01, 0x01
        /*0010*/ 	.byte	0x02, 0x03, 0x00, 0x00, 0x02, 0x06, 0x01, 0x00, 0x04, 0x0b, 0x08, 0x00, 0x00, 0x00, 0x00, 0x00
        /*0020*/ 	.byte	0x00, 0x00, 0x00, 0x00


//--------------------- .nv.info.matmul_kernel    --------------------------
	.section	.nv.info.matmul_kernel,"",@"SHT_CUDA_INFO"
	.sectionflags	@""
	.align	4


	//----- nvinfo : EIATTR_CUDA_API_VERSION
	.align		4
        /*0000*/ 	.byte	0x04, 0x37
        /*0002*/ 	.short	(.L_7 - .L_6)
.L_6:
        /*0004*/ 	.word	0x00000082


	//----- nvinfo : EIATTR_KPARAM_INFO
	.align		4
.L_7:
        /*0008*/ 	.byte	0x04, 0x17
        /*000a*/ 	.short	(.L_9 - .L_8)
.L_8:
        /*000c*/ 	.word	0x00000000
        /*0010*/ 	.short	0x000d
        /*0012*/ 	.short	0x0048
        /*0014*/ 	.byte	0x00, 0xf4, 0x21, 0x00


	//----- nvinfo : EIATTR_KPARAM_INFO
	.align		4
.L_9:
        /*0018*/ 	.byte	0x04, 0x17
        /*001a*/ 	.short	(.L_11 - .L_10)
.L_10:
        /*001c*/ 	.word	0x00000000
        /*0020*/ 	.short	0x000c
        /*0022*/ 	.short	0x0040
        /*0024*/ 	.byte	0x00, 0xf4, 0x21, 0x00


	//----- nvinfo : EIATTR_KPARAM_INFO
	.align		4
.L_11:
        /*0028*/ 	.byte	0x04, 0x17
        /*002a*/ 	.short	(.L_13 - .L_12)
.L_12:
        /*002c*/ 	.word	0x00000000
        /*0030*/ 	.short	0x000b
        /*0032*/ 	.short	0x0038
        /*0034*/ 	.byte	0x00, 0xf0, 0x11, 0x00


	//----- nvinfo : EIATTR_KPARAM_INFO
	.align		4
.L_13:
        /*0038*/ 	.byte	0x04, 0x17
        /*003a*/ 	.short	(.L_15 - .L_14)
.L_14:
        /*003c*/ 	.word	0x00000000
        /*0040*/ 	.short	0x000a
        /*0042*/ 	.short	0x0034
        /*0044*/ 	.byte	0x00, 0xf0, 0x11, 0x00


	//----- nvinfo : EIATTR_KPARAM_INFO
	.align		4
.L_15:
        /*0048*/ 	.byte	0x04, 0x17
        /*004a*/ 	.short	(.L_17 - .L_16)
.L_16:
        /*004c*/ 	.word	0x00000000
        /*0050*/ 	.short	0x0009
        /*0052*/ 	.short	0x0030
        /*0054*/ 	.byte	0x00, 0xf0, 0x11, 0x00


	//----- nvinfo : EIATTR_KPARAM_INFO
	.align		4
.L_17:
        /*0058*/ 	.byte	0x04, 0x17
        /*005a*/ 	.short	(.L_19 - .L_18)
.L_18:
        /*005c*/ 	.word	0x00000000
        /*0060*/ 	.short	0x0008
        /*0062*/ 	.short	0x002c
        /*0064*/ 	.byte	0x00, 0xf0, 0x11, 0x00


	//----- nvinfo : EIATTR_KPARAM_INFO
	.align		4
.L_19:
        /*0068*/ 	.byte	0x04, 0x17
        /*006a*/ 	.short	(.L_21 - .L_20)
.L_20:
        /*006c*/ 	.word	0x00000000
        /*0070*/ 	.short	0x0007
        /*0072*/ 	.short	0x0028
        /*0074*/ 	.byte	0x00, 0xf0, 0x11, 0x00


	//----- nvinfo : EIATTR_KPARAM_INFO
	.align		4
.L_21:
        /*0078*/ 	.byte	0x04, 0x17
        /*007a*/ 	.short	(.L_23 - .L_22)
.L_22:
        /*007c*/ 	.word	0x00000000
        /*0080*/ 	.short	0x0006
        /*0082*/ 	.short	0x0024
        /*0084*/ 	.byte	0x00, 0xf0, 0x11, 0x00


	//----- nvinfo : EIATTR_KPARAM_INFO
	.align		4
.L_23:
        /*0088*/ 	.byte	0x04, 0x17
        /*008a*/ 	.short	(.L_25 - .L_24)
.L_24:
        /*008c*/ 	.word	0x00000000
        /*0090*/ 	.short	0x0005
        /*0092*/ 	.short	0x0020
        /*0094*/ 	.byte	0x00, 0xf0, 0x11, 0x00


	//----- nvinfo : EIATTR_KPARAM_INFO
	.align		4
.L_25:
        /*0098*/ 	.byte	0x04, 0x17
        /*009a*/ 	.short	(.L_27 - .L_26)
.L_26:
        /*009c*/ 	.word	0x00000000
        /*00a0*/ 	.short	0x0004
        /*00a2*/ 	.short	0x001c
        /*00a4*/ 	.byte	0x00, 0xf0, 0x11, 0x00


	//----- nvinfo : EIATTR_KPARAM_INFO
	.align		4
.L_27:
        /*00a8*/ 	.byte	0x04, 0x17
        /*00aa*/ 	.short	(.L_29 - .L_28)
.L_28:
        /*00ac*/ 	.word	0x00000000
        /*00b0*/ 	.short	0x0003
        /*00b2*/ 	.short	0x0018
        /*00b4*/ 	.byte	0x00, 0xf0, 0x11, 0x00


	//----- nvinfo : EIATTR_KPARAM_INFO
	.align		4
.L_29:
        /*00b8*/ 	.byte	0x04, 0x17
        /*00ba*/ 	.short	(.L_31 - .L_30)
.L_30:
        /*00bc*/ 	.word	0x00000000
        /*00c0*/ 	.short	0x0002
        /*00c2*/ 	.short	0x0010
        /*00c4*/ 	.byte	0x00, 0xf4, 0x21, 0x00


	//----- nvinfo : EIATTR_KPARAM_INFO
	.align		4
.L_31:
        /*00c8*/ 	.byte	0x04, 0x17
        /*00ca*/ 	.short	(.L_33 - .L_32)
.L_32:
        /*00cc*/ 	.word	0x00000000
        /*00d0*/ 	.short	0x0001
        /*00d2*/ 	.short	0x0008
        /*00d4*/ 	.byte	0x00, 0xf4, 0x21, 0x00


	//----- nvinfo : EIATTR_KPARAM_INFO
	.align		4
.L_33:
        /*00d8*/ 	.byte	0x04, 0x17
        /*00da*/ 	.short	(.L_35 - .L_34)
.L_34:
        /*00dc*/ 	.word	0x00000000
        /*00e0*/ 	.short	0x0000
        /*00e2*/ 	.short	0x0000
        /*00e4*/ 	.byte	0x00, 0xf4, 0x21, 0x00


	//----- nvinfo : EIATTR_EXPLICIT_CLUSTER
	.align		4
.L_35:
        /*00e8*/ 	.byte	0x01, 0x3e
	.zero		2


	//----- nvinfo : EIATTR_CTA_PER_CLUSTER
	.align		4
        /*00ec*/ 	.byte	0x04, 0x3d
        /*00ee*/ 	.short	(.L_37 - .L_36)
.L_36:
        /*00f0*/ 	.word	0x00000002
        /*00f4*/ 	.word	0x00000001
        /*00f8*/ 	.word	0x00000001


	//----- nvinfo : EIATTR_SPARSE_MMA_MASK
	.align		4
.L_37:
        /*00fc*/ 	.byte	0x03, 0x50
        /*00fe*/ 	.short	0x0000


	//----- nvinfo : EIATTR_MAXREG_COUNT
	.align		4
        /*0100*/ 	.byte	0x03, 0x1b
        /*0102*/ 	.short	0x00ff


	//----- nvinfo : EIATTR_NUM_BARRIERS
	.align		4
        /*0104*/ 	.byte	0x02, 0x4c
        /*0106*/ 	.byte	0x01
	.zero		1


	//----- nvinfo : EIATTR_MERCURY_ISA_VERSION
	.align		4
        /*0108*/ 	.byte	0x03, 0x5f
        /*010a*/ 	.short	0x0101


	//----- nvinfo : EIATTR_EXIT_INSTR_OFFSETS
	.align		4
        /*010c*/ 	.byte	0x04, 0x1c
        /*010e*/ 	.short	(.L_39 - .L_38)


	//   ....[0]....
.L_38:
        /*0110*/ 	.word	0x00004310


	//   ....[1]....
        /*0114*/ 	.word	0x00004340


	//----- nvinfo : EIATTR_REQNTID
	.align		4
.L_39:
        /*0118*/ 	.byte	0x04, 0x10
        /*011a*/ 	.short	(.L_41 - .L_40)
.L_40:
        /*011c*/ 	.word	0x00000100
        /*0120*/ 	.word	0x00000001
        /*0124*/ 	.word	0x00000001


	//----- nvinfo : EIATTR_CBANK_PARAM_SIZE
	.align		4
.L_41:
        /*0128*/ 	.byte	0x03, 0x19
        /*012a*/ 	.short	0x0050


	//----- nvinfo : EIATTR_PARAM_CBANK
	.align		4
        /*012c*/ 	.byte	0x04, 0x0a
        /*012e*/ 	.short	(.L_43 - .L_42)
	.align		4
.L_42:
        /*0130*/ 	.word	index@(.nv.constant0.matmul_kernel)
        /*0134*/ 	.short	0x0210
        /*0136*/ 	.short	0x0050


	//----- nvinfo : EIATTR_SW_WAR
	.align		4
.L_43:
        /*0138*/ 	.byte	0x04, 0x36
        /*013a*/ 	.short	(.L_45 - .L_44)
.L_44:
        /*013c*/ 	.word	0x00000008
.L_45:


//--------------------- .nv.callgraph             --------------------------
	.section	.nv.callgraph,"",@"SHT_CUDA_CALLGRAPH"
	.align	4
	.sectionentsize	8
	.align		4
        /*0000*/ 	.word	0x00000000
	.align		4
        /*0004*/ 	.word	0xffffffff
	.align		4
        /*0008*/ 	.word	0x00000000
	.align		4
        /*000c*/ 	.word	0xfffffffe
	.align		4
        /*0010*/ 	.word	0x00000000
	.align		4
        /*0014*/ 	.word	0xfffffffd
	.align		4
        /*0018*/ 	.word	0x00000000
	.align		4
        /*001c*/ 	.word	0xfffffffc


//--------------------- .text.matmul_kernel       --------------------------
	.section	.text.matmul_kernel,"ax",@progbits
	.align	128
        .global         matmul_kernel
        .type           matmul_kernel,@function
        .size           matmul_kernel,(.L_x_3 - matmul_kernel)
        .other          matmul_kernel,@"STO_CUDA_ENTRY STV_DEFAULT"
matmul_kernel:
.text.matmul_kernel:
[----:B------:R-:W-:Y:S08]  /*0000*/  LDC R1, c[0x0][0x28] ;  /* 0x00000a00ff017b82 */ /* 0x000ff00000000800 */
[----:B------:R-:W0:Y:S01]  /*0010*/  LDC.64 R20, c[0x0][0x228] ;  /* 0x00008a00ff147b82 */ /* 0x000e220000000a00 */
[----:B------:R-:W1:Y:S01]  /*0020*/  S2R R76, SR_TID.X ;  /* 0x00000000004c7919 */ /* 0x000e620000002100 */
[----:B------:R-:W-:Y:S01]  /*0030*/  UMOV UR5, 0x400 ;  /* 0x0000040000057882 */ /* 0x000fe20000000000 */
[----:B------:R-:W-:Y:S01]  /*0040*/  ULDC.64 UR18, c[0x0][0x208] ;  /* 0x0000820000127ab9 */ /* 0x000fe20000000a00 */
[----:B------:R-:W-:-:S02]  /*0050*/  CS2R R24, SRZ ;  /* 0x0000000000187805 */ /* 0x000fc4000001ff00 */
[----:B------:R-:W-:Y:S02]  /*0060*/  CS2R R26, SRZ ;  /* 0x00000000001a7805 */ /* 0x000fe4000001ff00 */
[----:B------:R-:W-:Y:S02]  /*0070*/  CS2R R32, SRZ ;  /* 0x0000000000207805 */ /* 0x000fe4000001ff00 */
[----:B------:R-:W-:Y:S01]  /*0080*/  CS2R R34, SRZ ;  /* 0x0000000000227805 */ /* 0x000fe2000001ff00 */
[----:B------:R-:W2:Y:S01]  /*0090*/  S2UR UR4, SR_CTAID.X ;  /* 0x00000000000479c3 */ /* 0x000ea20000002500 */
[----:B------:R-:W-:Y:S02]  /*00a0*/  CS2R R40, SRZ ;  /* 0x0000000000287805 */ /* 0x000fe4000001ff00 */
[----:B------:R-:W-:Y:S02]  /*00b0*/  CS2R R42, SRZ ;  /* 0x00000000002a7805 */ /* 0x000fe4000001ff00 */
[----:B------:R-:W-:-:S02]  /*00c0*/  CS2R R48, SRZ ;  /* 0x0000000000307805 */ /* 0x000fc4000001ff00 */
[----:B------:R-:W-:Y:S01]  /*00d0*/  CS2R R50, SRZ ;  /* 0x0000000000327805 */ /* 0x000fe2000001ff00 */
[----:B------:R-:W3:Y:S01]  /*00e0*/  LDC R82, c[0x0][0x230] ;  /* 0x00008c00ff527b82 */ /* 0x000ee20000000800 */
[----:B0-----:R-:W-:-:S07]  /*00f0*/  VIADD R0, R21, 0x7f ;  /* 0x0000007f15007836 */ /* 0x001fce0000000000 */
[----:B------:R-:W0:Y:S01]  /*0100*/  S2UR UR17, SR_CgaCtaId ;  /* 0x00000000001179c3 */ /* 0x000e220000008800 */
[----:B------:R-:W-:Y:S02]  /*0110*/  SHF.R.S32.HI R3, RZ, 0x1f, R0 ;  /* 0x0000001fff037819 */ /* 0x000fe40000011400 */
[----:B--2---:R-:W-:Y:S01]  /*0120*/  I2FP.F32.U32 R5, UR4 ;  /* 0x0000000400057c45 */ /* 0x004fe20008201000 */
[----:B------:R-:W-:Y:S01]  /*0130*/  ULDC UR4, c[0x0][0x150] ;  /* 0x0000540000047ab9 */ /* 0x000fe20000000800 */
[----:B------:R-:W-:Y:S02]  /*0140*/  LEA.HI R3, R3, R0, RZ, 0x7 ;  /* 0x0000000003037211 */ /* 0x000fe400078f38ff */
[----:B-1----:R-:W-:Y:S01]  /*0150*/  LOP3.LUT R77, R76, 0x7f, RZ, 0xc0, !PT ;  /* 0x0000007f4c4d7812 */ /* 0x002fe200078ec0ff */
[----:B------:R-:W-:Y:S01]  /*0160*/  FMUL R5, R5, UR4 ;  /* 0x0000000405057c20 */ /* 0x000fe20008400000 */
[----:B------:R-:W-:Y:S01]  /*0170*/  SHF.R.S32.HI R3, RZ, 0x7, R3 ;  /* 0x00000007ff037819 */ /* 0x000fe20000011403 */
[----:B---3--:R-:W-:Y:S01]  /*0180*/  VIADD R82, R82, 0x3f ;  /* 0x0000003f52527836 */ /* 0x008fe20000000000 */
[----:B------:R-:W-:-:S03]  /*0190*/  SHF.R.U32.HI R79, RZ, 0x7, R76 ;  /* 0x00000007ff4f7819 */ /* 0x000fc6000001164c */
[----:B------:R-:W-:Y:S01]  /*01a0*/  IMAD.SHL.U32 R4, R3, 0x8, RZ ;  /* 0x0000000803047824 */ /* 0x000fe200078e00ff */
[----:B------:R-:W1:Y:S01]  /*01b0*/  F2I.U32.TRUNC.NTZ R5, R5 ;  /* 0x0000000500057305 */ /* 0x000e62000020f000 */
[----:B------:R-:W-:Y:S02]  /*01c0*/  LOP3.LUT R78, R76, 0xff, RZ, 0xc0, !PT ;  /* 0x000000ff4c4e7812 */ /* 0x000fe400078ec0ff */
[----:B------:R-:W-:Y:S02]  /*01d0*/  SGXT.U32 R79, R79, 0x1 ;  /* 0x000000014f4f781a */ /* 0x000fe40000000000 */
[----:B------:R-:W-:Y:S01]  /*01e0*/  IABS R7, R4 ;  /* 0x0000000400077213 */ /* 0x000fe20000000000 */
[----:B0-----:R-:W-:Y:S02]  /*01f0*/  USHF.L.U32 UR4, UR17, 0x6, URZ ;  /* 0x0000000611047899 */ /* 0x001fe4000800063f */
[----:B------:R-:W-:Y:S01]  /*0200*/  ULEA UR17, UR17, UR5, 0x18 ;  /* 0x0000000511117291 */ /* 0x000fe2000f8ec03f */
[----:B------:R-:W0:Y:S01]  /*0210*/  I2F.RP R0, R7 ;  /* 0x0000000700007306 */ /* 0x000e220000209400 */
[----:B------:R-:W-:Y:S01]  /*0220*/  ULOP3.LUT UR16, UR4, 0x40, URZ, 0xc0, !UPT ;  /* 0x0000004004107892 */ /* 0x000fe2000f8ec03f */
[----:B-1----:R-:W-:-:S06]  /*0230*/  IABS R11, R5 ;  /* 0x00000005000b7213 */ /* 0x002fcc0000000000 */
[----:B0-----:R-:W0:Y:S02]  /*0240*/  MUFU.RCP R0, R0 ;  /* 0x0000000000007308 */ /* 0x001e240000001000 */
[----:B0-----:R-:W-:Y:S01]  /*0250*/  VIADD R2, R0, 0xffffffe ;  /* 0x0ffffffe00027836 */ /* 0x001fe20000000000 */
[----:B------:R-:W-:-:S05]  /*0260*/  IABS R0, R4 ;  /* 0x0000000400007213 */ /* 0x000fca0000000000 */
[----:B------:R0:W1:Y:S01]  /*0270*/  F2I.FTZ.U32.TRUNC.NTZ R3, R2 ;  /* 0x0000000200037305 */ /* 0x000062000021f000 */
[----:B------:R-:W-:Y:S02]  /*0280*/  IMAD.MOV R0, RZ, RZ, -R0 ;  /* 0x000000ffff007224 */ /* 0x000fe400078e0a00 */
[----:B0-----:R-:W-:Y:S02]  /*0290*/  IMAD.MOV.U32 R2, RZ, RZ, RZ ;  /* 0x000000ffff027224 */ /* 0x001fe400078e00ff */
[----:B-1----:R-:W-:-:S04]  /*02a0*/  IMAD.MOV R6, RZ, RZ, -R3 ;  /* 0x000000ffff067224 */ /* 0x002fc800078e0a03 */
[----:B------:R-:W-:-:S04]  /*02b0*/  IMAD R9, R6, R7, RZ ;  /* 0x0000000706097224 */ /* 0x000fc800078e02ff */
[----:B------:R-:W-:-:S06]  /*02c0*/  IMAD.HI.U32 R2, R3, R9, R2 ;  /* 0x0000000903027227 */ /* 0x000fcc00078e0002 */
[----:B------:R-:W-:-:S04]  /*02d0*/  IMAD.HI.U32 R2, R2, R11, RZ ;  /* 0x0000000b02027227 */ /* 0x000fc800078e00ff */
[----:B------:R-:W-:-:S05]  /*02e0*/  IMAD R0, R2, R0, R11 ;  /* 0x0000000002007224 */ /* 0x000fca00078e020b */
[----:B------:R-:W-:-:S13]  /*02f0*/  ISETP.GT.U32.AND P1, PT, R7, R0, PT ;  /* 0x000000000700720c */ /* 0x000fda0003f24070 */
[----:B------:R-:W-:Y:S02]  /*0300*/  @!P1 IMAD.IADD R0, R0, 0x1, -R7 ;  /* 0x0000000100009824 */ /* 0x000fe400078e0a07 */
[----:B------:R-:W-:Y:S01]  /*0310*/  @!P1 VIADD R2, R2, 0x1 ;  /* 0x0000000102029836 */ /* 0x000fe20000000000 */
[----:B------:R-:W-:Y:S02]  /*0320*/  ISETP.NE.AND P1, PT, R4, RZ, PT ;  /* 0x000000ff0400720c */ /* 0x000fe40003f25270 */
[----:B------:R-:W-:Y:S02]  /*0330*/  ISETP.GE.U32.AND P0, PT, R0, R7, PT ;  /* 0x000000070000720c */ /* 0x000fe40003f06070 */
[----:B------:R-:W-:-:S04]  /*0340*/  LOP3.LUT R0, R5, R4, RZ, 0x3c, !PT ;  /* 0x0000000405007212 */ /* 0x000fc800078e3cff */
[----:B------:R-:W-:Y:S01]  /*0350*/  ISETP.GE.AND P2, PT, R0, RZ, PT ;  /* 0x000000ff0000720c */ /* 0x000fe20003f46270 */
[----:B------:R-:W-:-:S05]  /*0360*/  VIADD R0, R20, 0x7f ;  /* 0x0000007f14007836 */ /* 0x000fca0000000000 */
[----:B------:R-:W-:Y:S01]  /*0370*/  SHF.R.S32.HI R3, RZ, 0x1f, R0 ;  /* 0x0000001fff037819 */ /* 0x000fe20000011400 */
[----:B------:R-:W-:-:S03]  /*0380*/  @P0 VIADD R2, R2, 0x1 ;  /* 0x0000000102020836 */ /* 0x000fc60000000000 */
[----:B------:R-:W-:-:S03]  /*0390*/  LEA.HI R3, R3, R0, RZ, 0x7 ;  /* 0x0000000003037211 */ /* 0x000fc600078f38ff */
[----:B------:R-:W-:Y:S01]  /*03a0*/  @!P2 IMAD.MOV R2, RZ, RZ, -R2 ;  /* 0x000000ffff02a224 */ /* 0x000fe200078e0a02 */
[----:B------:R-:W-:-:S05]  /*03b0*/  @!P1 LOP3.LUT R2, RZ, R4, RZ, 0x33, !PT ;  /* 0x00000004ff029212 */ /* 0x000fca00078e33ff */
[----:B------:R-:W-:Y:S02]  /*03c0*/  IMAD.SHL.U32 R6, R2, 0x8, RZ ;  /* 0x0000000802067824 */ /* 0x000fe400078e00ff */
[----:B------:R-:W-:-:S03]  /*03d0*/  IMAD.MOV R2, RZ, RZ, -R2 ;  /* 0x000000ffff027224 */ /* 0x000fc600078e0a02 */
[----:B------:R-:W-:Y:S01]  /*03e0*/  LEA.HI.SX32 R3, R3, -R6, 0x19 ;  /* 0x8000000603037211 */ /* 0x000fe200078fcaff */
[----:B------:R-:W-:-:S03]  /*03f0*/  IMAD R4, R4, R2, R5 ;  /* 0x0000000204047224 */ /* 0x000fc600078e0205 */
[----:B------:R-:W-:Y:S02]  /*0400*/  VIMNMX R11, R3, 0x8, PT ;  /* 0x00000008030b7848 */ /* 0x000fe40003fe0100 */
[----:B------:R-:W-:Y:S02]  /*0410*/  IABS R9, R4 ;  /* 0x0000000400097213 */ /* 0x000fe40000000000 */
[----:B------:R-:W-:-:S04]  /*0420*/  IABS R7, R11 ;  /* 0x0000000b00077213 */ /* 0x000fc80000000000 */
[----:B------:R-:W0:Y:S08]  /*0430*/  I2F.RP R0, R7 ;  /* 0x0000000700007306 */ /* 0x000e300000209400 */
[----:B0-----:R-:W0:Y:S02]  /*0440*/  MUFU.RCP R0, R0 ;  /* 0x0000000000007308 */ /* 0x001e240000001000 */
[----:B0-----:R-:W-:-:S06]  /*0450*/  VIADD R3, R0, 0xffffffe ;  /* 0x0ffffffe00037836 */ /* 0x001fcc0000000000 */
[----:B------:R-:W0:Y:S02]  /*0460*/  F2I.FTZ.U32.TRUNC.NTZ R3, R3 ;  /* 0x0000000300037305 */ /* 0x000e24000021f000 */
[----:B0-----:R-:W-:-:S04]  /*0470*/  IMAD.MOV R8, RZ, RZ, -R3 ;  /* 0x000000ffff087224 */ /* 0x001fc800078e0a03 */
[----:B------:R-:W-:Y:S01]  /*0480*/  IMAD.MOV.U32 R2, RZ, RZ, R8 ;  /* 0x000000ffff027224 */ /* 0x000fe200078e0008 */
[----:B------:R-:W-:-:S03]  /*0490*/  IABS R8, R11 ;  /* 0x0000000b00087213 */ /* 0x000fc60000000000 */
[----:B------:R-:W-:Y:S02]  /*04a0*/  IMAD R5, R2, R7, RZ ;  /* 0x0000000702057224 */ /* 0x000fe400078e02ff */
[----:B------:R-:W-:Y:S02]  /*04b0*/  IMAD.MOV.U32 R2, RZ, RZ, RZ ;  /* 0x000000ffff027224 */ /* 0x000fe400078e00ff */
[----:B------:R-:W-:Y:S02]  /*04c0*/  IMAD.MOV R0, RZ, RZ, -R8 ;  /* 0x000000ffff007224 */ /* 0x000fe400078e0a08 */
        /* <DEDUP_REMOVED lines=9> */
[----:B------:R-:W-:-:S07]  /*0560*/  ISETP.GE.AND P2, PT, R0, RZ, PT ;  /* 0x000000ff0000720c */ /* 0x000fce0003f46270 */
[----:B------:R-:W-:Y:S01]  /*0570*/  @P0 VIADD R2, R2, 0x1 ;  /* 0x0000000102020836 */ /* 0x000fe20000000000 */
[----:B------:R-:W-:-:S05]  /*0580*/  ISETP.GE.AND P0, PT, R82, 0x40, PT ;  /* 0x000000405200780c */ /* 0x000fca0003f06270 */
[----:B------:R-:W-:Y:S01]  /*0590*/  @!P2 IMAD.MOV R2, RZ, RZ, -R2 ;  /* 0x000000ffff02a224 */ /* 0x000fe200078e0a02 */
[----:B------:R-:W-:-:S05]  /*05a0*/  @!P1 LOP3.LUT R2, RZ, R11, RZ, 0x33, !PT ;  /* 0x0000000bff029212 */ /* 0x000fca00078e33ff */
[----:B------:R-:W-:Y:S02]  /*05b0*/  IMAD.MOV R0, RZ, RZ, -R2 ;  /* 0x000000ffff007224 */ /* 0x000fe400078e0a02 */
[----:B------:R-:W-:Y:S02]  /*05c0*/  IMAD.SHL.U32 R80, R2, 0x80, RZ ;  /* 0x0000008002507824 */ /* 0x000fe400078e00ff */
[----:B------:R-:W-:-:S04]  /*05d0*/  IMAD R0, R11, R0, R4 ;  /* 0x000000000b007224 */ /* 0x000fc800078e0204 */
[----:B------:R-:W-:-:S04]  /*05e0*/  IMAD.IADD R0, R6, 0x1, R0 ;  /* 0x0000000106007824 */ /* 0x000fc800078e0200 */
[----:B------:R-:W-:Y:S01]  /*05f0*/  IMAD R77, R0, 0x80, R77 ;  /* 0x00000080004d7824 */ /* 0x000fe200078e024d */
[----:B------:R-:W-:Y:S06]  /*0600*/  @!P0 BRA `(.L_x_0) ;  /* 0x0000002c00848947 */ /* 0x000fec0003800000 */
[----:B------:R-:W-:Y:S01]  /*0610*/  IABS R8, R20 ;  /* 0x0000001400087213 */ /* 0x000fe20000000000 */
[----:B------:R-:W-:Y:S01]  /*0620*/  IMAD.SHL.U32 R81, R78, 0x2, RZ ;  /* 0x000000024e517824 */ /* 0x000fe200078e00ff */
[----:B------:R-:W-:Y:S01]  /*0630*/  IABS R22, R21 ;  /* 0x0000001500167213 */ /* 0x000fe20000000000 */
[----:B------:R-:W-:Y:S01]  /*0640*/  ULDC UR4, c[0x0][0x234] ;  /* 0x00008d0000047ab9 */ /* 0x000fe20000000800 */
[----:B------:R-:W0:Y:S01]  /*0650*/  I2F.RP R6, R8 ;  /* 0x0000000800067306 */ /* 0x000e220000209400 */
[----:B------:R-:W-:Y:S01]  /*0660*/  IABS R9, R77 ;  /* 0x0000004d00097213 */ /* 0x000fe20000000000 */
[----:B------:R-:W-:Y:S01]  /*0670*/  ULDC.64 UR6, c[0x0][0x210] ;  /* 0x0000840000067ab9 */ /* 0x000fe20000000a00 */
[----:B------:R-:W-:Y:S01]  /*0680*/  ISETP.GE.AND P6, PT, R77, RZ, PT ;  /* 0x000000ff4d00720c */ /* 0x000fe20003fc6270 */
[----:B------:R-:W1:Y:S01]  /*0690*/  LDC R99, c[0x0][0x23c] ;  /* 0x00008f00ff637b82 */ /* 0x000e620000000800 */
[----:B------:R-:W-:Y:S01]  /*06a0*/  UIADD3 UR5, UR17, 0x4000, URZ ;  /* 0x0000400011057890 */ /* 0x000fe2000fffe03f */
[C---:B------:R-:W-:Y:S01]  /*06b0*/  IMAD.SHL.U32 R83, R76.reuse, 0x80, RZ ;  /* 0x000000804c537824 */ /* 0x040fe200078e00ff */
[----:B------:R-:W-:Y:S01]  /*06c0*/  LOP3.LUT R88, R79, 0x4, RZ, 0xfc, !PT ;  /* 0x000000044f587812 */ /* 0x000fe200078efcff */
[----:B------:R-:W2:Y:S01]  /*06d0*/  I2F.RP R0, R22 ;  /* 0x0000001600007306 */ /* 0x000ea20000209400 */
[----:B------:R-:W-:Y:S01]  /*06e0*/  USHF.R.U32.HI UR5, URZ, 0x4, UR5 ;  /* 0x000000043f057899 */ /* 0x000fe20008011605 */
[----:B------:R-:W-:-:S02]  /*06f0*/  LEA.HI R90, R76, 0x6, RZ, 0x19 ;  /* 0x000000064c5a7811 */ /* 0x000fc400078fc8ff */
[----:B------:R-:W-:Y:S01]  /*0700*/  CS2R R34, SRZ ;  /* 0x0000000000227805 */ /* 0x000fe2000001ff00 */
[----:B------:R-:W3:Y:S01]  /*0710*/  LDC R137, c[0x0][0x238] ;  /* 0x00008e00ff897b82 */ /* 0x000ee20000000800 */
[----:B------:R-:W-:Y:S01]  /*0720*/  USGXT.U32 UR14, UR5, 0xe ;  /* 0x0000000e050e789a */ /* 0x000fe20008000000 */
[C---:B------:R-:W-:Y:S02]  /*0730*/  LOP3.LUT R92, R79.reuse, 0x8, RZ, 0xfc, !PT ;  /* 0x000000084f5c7812 */ /* 0x040fe400078efcff */
[----:B------:R-:W-:Y:S01]  /*0740*/  CS2R R36, SRZ ;  /* 0x0000000000247805 */ /* 0x000fe2000001ff00 */
[----:B0-----:R-:W0:Y:S01]  /*0750*/  MUFU.RCP R6, R6 ;  /* 0x0000000600067308 */ /* 0x001e220000001000 */
[C---:B------:R-:W-:Y:S02]  /*0760*/  LOP3.LUT R94, R79.reuse, 0xa, RZ, 0xfc, !PT ;  /* 0x0000000a4f5e7812 */ /* 0x040fe400078efcff */
[----:B------:R-:W-:Y:S02]  /*0770*/  CS2R R38, SRZ ;  /* 0x0000000000267805 */ /* 0x000fe4000001ff00 */
[----:B------:R-:W-:-:S02]  /*0780*/  LOP3.LUT R96, R79, 0xc, RZ, 0xfc, !PT ;  /* 0x0000000c4f607812 */ /* 0x000fc400078efcff */
[----:B------:R-:W-:Y:S02]  /*0790*/  CS2R R40, SRZ ;  /* 0x0000000000287805 */ /* 0x000fe4000001ff00 */
[----:B------:R-:W-:Y:S02]  /*07a0*/  LEA.HI R98, R76, 0xe, RZ, 0x19 ;  /* 0x0000000e4c627811 */ /* 0x000fe400078fc8ff */
[----:B------:R-:W-:Y:S02]  /*07b0*/  CS2R R42, SRZ ;  /* 0x00000000002a7805 */ /* 0x000fe4000001ff00 */
[C---:B------:R-:W-:Y:S01]  /*07c0*/  LOP3.LUT R100, R79.reuse, 0x10, RZ, 0xfc, !PT ;  /* 0x000000104f647812 */ /* 0x040fe200078efcff */
[----:B--2---:R-:W2:Y:S01]  /*07d0*/  MUFU.RCP R0, R0 ;  /* 0x0000000000007308 */ /* 0x004ea20000001000 */
[----:B------:R-:W-:Y:S02]  /*07e0*/  LOP3.LUT R102, R79, 0x12, RZ, 0xfc, !PT ;  /* 0x000000124f667812 */ /* 0x000fe400078efcff */
[----:B------:R-:W-:-:S02]  /*07f0*/  CS2R R44, SRZ ;  /* 0x00000000002c7805 */ /* 0x000fc4000001ff00 */
[----:B------:R-:W-:Y:S01]  /*0800*/  LOP3.LUT R104, R79, 0x14, RZ, 0xfc, !PT ;  /* 0x000000144f687812 */ /* 0x000fe200078efcff */
[----:B-1----:R-:W-:Y:S01]  /*0810*/  IMAD.SHL.U32 R109, R99, 0x40, RZ ;  /* 0x00000040636d7824 */ /* 0x002fe200078e00ff */
[----:B------:R-:W-:Y:S02]  /*0820*/  LEA.HI R106, R76, 0x16, RZ, 0x19 ;  /* 0x000000164c6a7811 */ /* 0x000fe400078fc8ff */
[----:B------:R-:W-:Y:S02]  /*0830*/  CS2R R46, SRZ ;  /* 0x00000000002e7805 */ /* 0x000fe4000001ff00 */
[----:B------:R-:W-:Y:S02]  /*0840*/  LOP3.LUT R108, R79, 0x18, RZ, 0xfc, !PT ;  /* 0x000000184f6c7812 */ /* 0x000fe400078efcff */
[----:B------:R-:W-:Y:S01]  /*0850*/  CS2R R48, SRZ ;  /* 0x0000000000307805 */ /* 0x000fe2000001ff00 */
[----:B0-----:R-:W-:Y:S01]  /*0860*/  VIADD R4, R6, 0xffffffe ;  /* 0x0ffffffe06047836 */ /* 0x001fe20000000000 */
[----:B------:R-:W-:-:S02]  /*0870*/  SHF.R.U32.HI R6, RZ, 0x6, R76 ;  /* 0x00000006ff067819 */ /* 0x000fc4000001164c */
[----:B------:R-:W-:Y:S02]  /*0880*/  CS2R R50, SRZ ;  /* 0x0000000000327805 */ /* 0x000fe4000001ff00 */
[C---:B------:R-:W-:Y:S01]  /*0890*/  LOP3.LUT R110, R79.reuse, 0x1a, RZ, 0xfc, !PT ;  /* 0x0000001a4f6e7812 */ /* 0x040fe200078efcff */
[----:B------:R0:W1:Y:S01]  /*08a0*/  F2I.FTZ.U32.TRUNC.NTZ R5, R4 ;  /* 0x0000000400057305 */ /* 0x000062000021f000 */
[----:B------:R-:W-:Y:S01]  /*08b0*/  LOP3.LUT R112, R79, 0x1c, RZ, 0xfc, !PT ;  /* 0x0000001c4f707812 */ /* 0x000fe200078efcff */
[----:B---3--:R-:W-:Y:S01]  /*08c0*/  IMAD.SHL.U32 R97, R137, 0x40, RZ ;  /* 0x0000004089617824 */ /* 0x008fe200078e00ff */
[----:B------:R-:W-:Y:S01]  /*08d0*/  LEA.HI R114, R76, 0x1e, RZ, 0x19 ;  /* 0x0000001e4c727811 */ /* 0x000fe200078fc8ff */
[----:B--2---:R-:W-:Y:S01]  /*08e0*/  VIADD R2, R0, 0xffffffe ;  /* 0x0ffffffe00027836 */ /* 0x004fe20000000000 */
[C---:B------:R-:W-:Y:S01]  /*08f0*/  LOP3.LUT R116, R79.reuse, 0x20, RZ, 0xfc, !PT ;  /* 0x000000204f747812 */ /* 0x040fe200078efcff */
[-C--:B------:R-:W-:Y:S01]  /*0900*/  IMAD R103, R106, R137.reuse, RZ ;  /* 0x000000896a677224 */ /* 0x080fe200078e02ff */
[C---:B------:R-:W-:Y:S01]  /*0910*/  LOP3.LUT R118, R79.reuse, 0x22, RZ, 0xfc, !PT ;  /* 0x000000224f767812 */ /* 0x040fe200078efcff */
[----:B------:R2:W3:Y:S01]  /*0920*/  F2I.FTZ.U32.TRUNC.NTZ R3, R2 ;  /* 0x0000000200037305 */ /* 0x0004e2000021f000 */
[----:B0-----:R-:W-:Y:S01]  /*0930*/  IMAD.MOV.U32 R4, RZ, RZ, RZ ;  /* 0x000000ffff047224 */ /* 0x001fe200078e00ff */
[C---:B------:R-:W-:Y:S01]  /*0940*/  LOP3.LUT R119, R79.reuse, 0x24, RZ, 0xfc, !PT ;  /* 0x000000244f777812 */ /* 0x040fe200078efcff */
[-C--:B------:R-:W-:Y:S01]  /*0950*/  IMAD R89, R114, R137.reuse, RZ ;  /* 0x0000008972597224 */ /* 0x080fe200078e02ff */
[----:B------:R-:W-:Y:S01]  /*0960*/  LEA.HI R120, R76, 0x26, RZ, 0x19 ;  /* 0x000000264c787811 */ /* 0x000fe200078fc8ff */
[-C--:B------:R-:W-:Y:S01]  /*0970*/  IMAD R105, R98, R137.reuse, RZ ;  /* 0x0000008962697224 */ /* 0x080fe200078e02ff */
[C---:B------:R-:W-:Y:S01]  /*0980*/  LOP3.LUT R121, R79.reuse, 0x28, RZ, 0xfc, !PT ;  /* 0x000000284f797812 */ /* 0x040fe200078efcff */
[--C-:B-1----:R-:W-:Y:S01]  /*0990*/  IMAD.MOV R7, RZ, RZ, -R5.reuse ;  /* 0x000000ffff077224 */ /* 0x102fe200078e0a05 */
[C---:B------:R-:W-:Y:S01]  /*09a0*/  LOP3.LUT R122, R79.reuse, 0x2a, RZ, 0xfc, !PT ;  /* 0x0000002a4f7a7812 */ /* 0x040fe200078efcff */
[----:B--2---:R-:W-:Y:S01]  /*09b0*/  IMAD.MOV.U32 R2, RZ, RZ, RZ ;  /* 0x000000ffff027224 */ /* 0x004fe200078e00ff */
[----:B------:R-:W-:Y:S01]  /*09c0*/  LOP3.LUT R123, R79, 0x2c, RZ, 0xfc, !PT ;  /* 0x0000002c4f7b7812 */ /* 0x000fe200078efcff */
[----:B------:R-:W-:Y:S01]  /*09d0*/  IMAD R7, R7, R8, RZ ;  /* 0x0000000807077224 */ /* 0x000fe200078e02ff */
[----:B------:R-:W-:Y:S01]  /*09e0*/  LEA.HI R124, R76, 0x2e, RZ, 0x19 ;  /* 0x0000002e4c7c7811 */ /* 0x000fe200078fc8ff */
[----:B------:R-:W-:Y:S01]  /*09f0*/  IMAD R91, R120, R137, RZ ;  /* 0x00000089785b7224 */ /* 0x000fe200078e02ff */
[----:B------:R-:W-:Y:S01]  /*0a00*/  LOP3.LUT R125, R79, 0x30, RZ, 0xfc, !PT ;  /* 0x000000304f7d7812 */ /* 0x000fe200078efcff */
[----:B------:R-:W-:Y:S01]  /*0a10*/  IMAD.HI.U32 R0, R5, R7, R4 ;  /* 0x0000000705007227 */ /* 0x000fe200078e0004 */
[----:B------:R-:W-:-:S02]  /*0a20*/  SGXT.U32 R5, R6, 0x2 ;  /* 0x000000020605781a */ /* 0x000fc40000000000 */
[----:B------:R-:W-:Y:S02]  /*0a30*/  CS2R R52, SRZ ;  /* 0x0000000000347805 */ /* 0x000fe4000001ff00 */
[----:B------:R-:W-:Y:S01]  /*0a40*/  SHF.R.U32.HI R4, RZ, 0x2, R76 ;  /* 0x00000002ff047819 */ /* 0x000fe2000001164c */
[----:B------:R-:W-:Y:S01]  /*0a50*/  IMAD.MOV.U32 R7, RZ, RZ, R9 ;  /* 0x000000ffff077224 */ /* 0x000fe200078e0009 */
[----:B------:R-:W-:Y:S01]  /*0a60*/  LOP3.LUT R24, R80, UR16, R5, 0xfe, !PT ;  /* 0x0000001050187c12 */ /* 0x000fe2000f8efe05 */
[----:B---3--:R-:W-:Y:S01]  /*0a70*/  IMAD.MOV R5, RZ, RZ, -R3 ;  /* 0x000000ffff057224 */ /* 0x008fe200078e0a03 */
[----:B------:R-:W-:Y:S01]  /*0a80*/  LOP3.LUT R81, R81, 0x30, R4, 0x78, !PT ;  /* 0x0000003051517812 */ /* 0x000fe200078e7804 */
[----:B------:R-:W-:Y:S01]  /*0a90*/  IMAD.HI.U32 R0, R0, R7, RZ ;  /* 0x0000000700007227 */ /* 0x000fe200078e00ff */
[----:B------:R-:W-:Y:S02]  /*0aa0*/  LOP3.LUT R6, R24, 0x3c, RZ, 0xfc, !PT ;  /* 0x0000003c18067812 */ /* 0x000fe400078efcff */
[----:B------:R-:W-:-:S02]  /*0ab0*/  CS2R R54, SRZ ;  /* 0x0000000000367805 */ /* 0x000fc4000001ff00 */
[----:B------:R-:W-:Y:S01]  /*0ac0*/  LOP3.LUT R4, R24, 0x34, RZ, 0xfc, !PT ;  /* 0x0000003418047812 */ /* 0x000fe200078efcff */
[----:B------:R-:W-:Y:S01]  /*0ad0*/  IMAD.MOV R0, RZ, RZ, -R0 ;  /* 0x000000ffff007224 */ /* 0x000fe200078e0a00 */
[----:B------:R-:W-:Y:S01]  /*0ae0*/  IABS R9, R6 ;  /* 0x0000000600097213 */ /* 0x000fe20000000000 */
[----:B------:R-:W-:Y:S01]  /*0af0*/  IMAD R5, R5, R22, RZ ;  /* 0x0000001605057224 */ /* 0x000fe200078e02ff */
[----:B------:R-:W-:Y:S01]  /*0b00*/  ISETP.GE.AND P1, PT, R6, RZ, PT ;  /* 0x000000ff0600720c */ /* 0x000fe20003f26270 */
[----:B------:R-:W-:Y:S01]  /*0b10*/  IMAD R7, R8, R0, R7 ;  /* 0x0000000008077224 */ /* 0x000fe200078e0207 */
[----:B------:R-:W-:Y:S01]  /*0b20*/  LOP3.LUT R6, R24, 0x2c, RZ, 0xfc, !PT ;  /* 0x0000002c18067812 */ /* 0x000fe200078efcff */
[----:B------:R-:W-:Y:S01]  /*0b30*/  IMAD.HI.U32 R2, R3, R5, R2 ;  /* 0x0000000503027227 */ /* 0x000fe200078e0002 */
[----:B------:R-:W-:Y:S01]  /*0b40*/  SHF.R.S32.HI R3, RZ, 0x1f, R82 ;  /* 0x0000001fff037819 */ /* 0x000fe20000011452 */
[----:B------:R-:W-:Y:S01]  /*0b50*/  ULDC UR24, c[0x0][0x230] ;  /* 0x00008c0000187ab9 */ /* 0x000fe20000000800 */
[----:B------:R-:W-:Y:S01]  /*0b60*/  ISETP.GT.U32.AND P0, PT, R8, R7, PT ;  /* 0x000000070800720c */ /* 0x000fe20003f04070 */
[----:B------:R-:W-:Y:S01]  /*0b70*/  IMAD R93, R124, R137, RZ ;  /* 0x000000897c5d7224 */ /* 0x000fe200078e02ff */
[----:B------:R-:W-:Y:S01]  /*0b80*/  LEA.HI R82, R3, R82, RZ, 0x6 ;  /* 0x0000005203527211 */ /* 0x000fe200078f30ff */
[----:B------:R-:W-:Y:S01]  /*0b90*/  IMAD.HI.U32 R0, R2, R9, RZ ;  /* 0x0000000902007227 */ /* 0x000fe200078e00ff */
[----:B------:R-:W-:-:S02]  /*0ba0*/  LOP3.LUT R3, R24, 0x38, RZ, 0xfc, !PT ;  /* 0x0000003818037812 */ /* 0x000fc400078efcff */
[----:B------:R-:W-:Y:S01]  /*0bb0*/  SHF.R.U32.HI R5, RZ, 0x5, R76 ;  /* 0x00000005ff057819 */ /* 0x000fe2000001164c */
[----:B------:R-:W-:Y:S01]  /*0bc0*/  IMAD.MOV R0, RZ, RZ, -R0 ;  /* 0x000000ffff007224 */ /* 0x000fe200078e0a00 */
[----:B------:R-:W-:Y:S01]  /*0bd0*/  ISETP.GE.AND P3, PT, R3, RZ, PT ;  /* 0x000000ff0300720c */ /* 0x000fe20003f66270 */
[----:B------:R-:W-:Y:S01]  /*0be0*/  IMAD R107, R90, R137, RZ ;  /* 0x000000895a6b7224 */ /* 0x000fe200078e02ff */
[----:B------:R-:W-:Y:S01]  /*0bf0*/  R2UR UR25, R5 ;  /* 0x00000000051972ca */ /* 0x000fe200000e0000 */
[----:B------:R-:W-:Y:S01]  /*0c00*/  IMAD R0, R22, R0, R9 ;  /* 0x0000000016007224 */ /* 0x000fe200078e0209 */
[----:B------:R-:W-:Y:S01]  /*0c10*/  IABS R9, R3 ;  /* 0x0000000300097213 */ /* 0x000fe20000000000 */
[----:B------:R-:W-:Y:S01]  /*0c20*/  @!P0 IMAD.IADD R7, R7, 0x1, -R8 ;  /* 0x0000000107078824 */ /* 0x000fe200078e0a08 */
[----:B------:R-:W-:Y:S01]  /*0c30*/  LOP3.LUT R5, R24, 0x30, RZ, 0xfc, !PT ;  /* 0x0000003018057812 */ /* 0x000fe200078efcff */
[----:B------:R-:W-:Y:S01]  /*0c40*/  IMAD R111, R79, R137, RZ ;  /* 0x000000894f6f7224 */ /* 0x000fe200078e02ff */
[----:B------:R-:W-:Y:S01]  /*0c50*/  IABS R11, R4 ;  /* 0x00000004000b7213 */ /* 0x000fe20000000000 */
[----:B------:R-:W-:Y:S01]  /*0c60*/  IMAD.HI.U32 R3, R2, R9, RZ ;  /* 0x0000000902037227 */ /* 0x000fe200078e00ff */
[----:B------:R-:W-:-:S02]  /*0c70*/  ISETP.GT.U32.AND P5, PT, R8, R7, PT ;  /* 0x000000070800720c */ /* 0x000fc40003fa4070 */
[----:B------:R-:W-:Y:S01]  /*0c80*/  IABS R13, R5 ;  /* 0x00000005000d7213 */ /* 0x000fe20000000000 */
[----:B------:R-:W-:Y:S01]  /*0c90*/  IMAD.MOV R3, RZ, RZ, -R3 ;  /* 0x000000ffff037224 */ /* 0x000fe200078e0a03 */
[----:B------:R-:W-:Y:S01]  /*0ca0*/  IABS R15, R6 ;  /* 0x00000006000f7213 */ /* 0x000fe20000000000 */
[----:B------:R-:W-:Y:S01]  /*0cb0*/  IMAD R171, R125, R137, RZ ;  /* 0x000000897dab7224 */ /* 0x000fe200078e02ff */
[----:B------:R-:W-:Y:S01]  /*0cc0*/  ISETP.GE.AND P2, PT, R5, RZ, PT ;  /* 0x000000ff0500720c */ /* 0x000fe20003f46270 */
[----:B------:R-:W-:Y:S01]  /*0cd0*/  IMAD R3, R22, R3, R9 ;  /* 0x0000000316037224 */ /* 0x000fe200078e0209 */
[----:B------:R-:W-:Y:S01]  /*0ce0*/  ISETP.GE.AND P4, PT, R4, RZ, PT ;  /* 0x000000ff0400720c */ /* 0x000fe20003f86270 */
[----:B------:R-:W-:Y:S01]  /*0cf0*/  IMAD.HI.U32 R5, R2, R13, RZ ;  /* 0x0000000d02057227 */ /* 0x000fe200078e00ff */
[----:B------:R-:W-:Y:S02]  /*0d00*/  ISETP.GE.AND P0, PT, R6, RZ, PT ;  /* 0x000000ff0600720c */ /* 0x000fe40003f06270 */
[----:B------:R-:W-:Y:S01]  /*0d10*/  LOP3.LUT R27, R24, 0x24, RZ, 0xfc, !PT ;  /* 0x00000024181b7812 */ /* 0x000fe200078efcff */
[----:B------:R-:W-:Y:S01]  /*0d20*/  @!P5 IMAD.IADD R7, R7, 0x1, -R8 ;  /* 0x000000010707d824 */ /* 0x000fe200078e0a08 */
[----:B------:R-:W-:Y:S01]  /*0d30*/  ISETP.NE.AND P5, PT, R20, RZ, PT ;  /* 0x000000ff1400720c */ /* 0x000fe20003fa5270 */
[----:B------:R-:W-:Y:S01]  /*0d40*/  IMAD.HI.U32 R4, R2, R11, RZ ;  /* 0x0000000b02047227 */ /* 0x000fe200078e00ff */
[----:B------:R-:W-:-:S02]  /*0d50*/  LOP3.LUT R26, R24, 0x28, RZ, 0xfc, !PT ;  /* 0x00000028181a7812 */ /* 0x000fc400078efcff */
[C---:B------:R-:W-:Y:S01]  /*0d60*/  LOP3.LUT R28, R24.reuse, 0x20, RZ, 0xfc, !PT ;  /* 0x00000020181c7812 */ /* 0x040fe200078efcff */
[----:B------:R-:W-:Y:S01]  /*0d70*/  IMAD.MOV.U32 R18, RZ, RZ, R7 ;  /* 0x000000ffff127224 */ /* 0x000fe200078e0007 */
[----:B------:R-:W-:Y:S01]  /*0d80*/  LOP3.LUT R29, R24, 0x18, RZ, 0xfc, !PT ;  /* 0x00000018181d7812 */ /* 0x000fe200078efcff */
[----:B------:R-:W-:Y:S01]  /*0d90*/  IMAD.HI.U32 R6, R2, R15, RZ ;  /* 0x0000000f02067227 */ /* 0x000fe200078e00ff */
[----:B------:R-:W-:Y:S02]  /*0da0*/  LOP3.LUT R30, R24, 0x14, RZ, 0xfc, !PT ;  /* 0x00000014181e7812 */ /* 0x000fe400078efcff */
[----:B------:R-:W-:Y:S01]  /*0db0*/  IABS R14, R29 ;  /* 0x0000001d000e7213 */ /* 0x000fe20000000000 */
[----:B------:R-:W-:Y:S01]  /*0dc0*/  @!P6 IMAD.MOV R18, RZ, RZ, -R18 ;  /* 0x000000ffff12e224 */ /* 0x000fe200078e0a12 */
[C---:B------:R-:W-:Y:S01]  /*0dd0*/  ISETP.GT.U32.AND P6, PT, R22.reuse, R3, PT ;  /* 0x000000031600720c */ /* 0x040fe20003fc4070 */
[----:B------:R-:W-:Y:S01]  /*0de0*/  IMAD.MOV R8, RZ, RZ, -R5 ;  /* 0x000000ffff087224 */ /* 0x000fe200078e0a05 */
[----:B------:R-:W-:Y:S01]  /*0df0*/  @!P5 LOP3.LUT R18, RZ, R20, RZ, 0x33, !PT ;  /* 0x00000014ff12d212 */ /* 0x000fe200078e33ff */
[----:B------:R-:W-:Y:S01]  /*0e00*/  IMAD.MOV R4, RZ, RZ, -R4 ;  /* 0x000000ffff047224 */ /* 0x000fe200078e0a04 */
[----:B------:R-:W-:Y:S01]  /*0e10*/  ISETP.GT.U32.AND P5, PT, R22, R0, PT ;  /* 0x000000001600720c */ /* 0x000fe20003fa4070 */
[----:B------:R-:W-:Y:S01]  /*0e20*/  IMAD.MOV R10, RZ, RZ, -R6 ;  /* 0x000000ffff0a7224 */ /* 0x000fe200078e0a06 */
[----:B------:R-:W-:Y:S01]  /*0e30*/  LOP3.LUT R20, R24, 0x1c, RZ, 0xfc, !PT ;  /* 0x0000001c18147812 */ /* 0x000fe200078efcff */
[C---:B------:R-:W-:Y:S01]  /*0e40*/  IMAD R6, R22.reuse, R8, R13 ;  /* 0x0000000816067224 */ /* 0x040fe200078e020d */
[----:B------:R-:W-:Y:S01]  /*0e50*/  IABS R13, R27 ;  /* 0x0000001b000d7213 */ /* 0x000fe20000000000 */
[C---:B------:R-:W-:Y:S01]  /*0e60*/  IMAD R5, R22.reuse, R4, R11 ;  /* 0x0000000416057224 */ /* 0x040fe200078e020b */
[----:B------:R-:W-:Y:S01]  /*0e70*/  IABS R11, R26 ;  /* 0x0000001a000b7213 */ /* 0x000fe20000000000 */
[----:B------:R-:W-:Y:S01]  /*0e80*/  IMAD R7, R22, R10, R15 ;  /* 0x0000000a16077224 */ /* 0x000fe200078e020f */
[----:B------:R-:W-:Y:S01]  /*0e90*/  IABS R15, R28 ;  /* 0x0000001c000f7213 */ /* 0x000fe20000000000 */
[----:B------:R-:W-:Y:S01]  /*0ea0*/  @!P6 IMAD.IADD R3, R3, 0x1, -R22 ;  /* 0x000000010303e824 */ /* 0x000fe200078e0a16 */
[----:B------:R-:W-:Y:S01]  /*0eb0*/  IABS R17, R20 ;  /* 0x0000001400117213 */ /* 0x000fe20000000000 */
[----:B------:R-:W-:Y:S01]  /*0ec0*/  IMAD.HI.U32 R8, R2, R13, RZ ;  /* 0x0000000d02087227 */ /* 0x000fe200078e00ff */
[----:B------:R-:W-:-:S02]  /*0ed0*/  LOP3.LUT R31, R24, 0x10, RZ, 0xfc, !PT ;  /* 0x00000010181f7812 */ /* 0x000fc400078efcff */
[----:B------:R-:W-:Y:S01]  /*0ee0*/  ISETP.GT.U32.AND P6, PT, R22, R3, PT ;  /* 0x000000031600720c */ /* 0x000fe20003fc4070 */
[----:B------:R-:W-:Y:S01]  /*0ef0*/  @!P5 IMAD.IADD R0, R0, 0x1, -R22 ;  /* 0x000000010000d824 */ /* 0x000fe200078e0a16 */
[----:B------:R-:W-:Y:S01]  /*0f00*/  LOP3.LUT R32, R24, 0xc, RZ, 0xfc, !PT ;  /* 0x0000000c18207812 */ /* 0x000fe200078efcff */
[----:B------:R-:W-:Y:S01]  /*0f10*/  IMAD.HI.U32 R4, R2, R11, RZ ;  /* 0x0000000b02047227 */ /* 0x000fe200078e00ff */
[----:B------:R-:W-:Y:S02]  /*0f20*/  LOP3.LUT R33, R24, 0x8, RZ, 0xfc, !PT ;  /* 0x0000000818217812 */ /* 0x000fe400078efcff */
[----:B------:R-:W-:Y:S01]  /*0f30*/  ISETP.GT.U32.AND P5, PT, R22, R0, PT ;  /* 0x000000001600720c */ /* 0x000fe20003fa4070 */
[----:B------:R-:W-:Y:S01]  /*0f40*/  IMAD.HI.U32 R9, R2, R15, RZ ;  /* 0x0000000f02097227 */ /* 0x000fe200078e00ff */
[----:B------:R-:W-:Y:S02]  /*0f50*/  IABS R19, R32 ;  /* 0x0000002000137213 */ /* 0x000fe40000000000 */
[----:B------:R-:W-:Y:S01]  /*0f60*/  IABS R23, R33 ;  /* 0x0000002100177213 */ /* 0x000fe20000000000 */
[----:B------:R-:W-:Y:S01]  /*0f70*/  IMAD.MOV R10, RZ, RZ, -R8 ;  /* 0x000000ffff0a7224 */ /* 0x000fe200078e0a08 */
[----:B------:R-:W-:Y:S01]  /*0f80*/  IABS R25, R24 ;  /* 0x0000001800197213 */ /* 0x000fe20000000000 */
[----:B------:R-:W-:Y:S01]  /*0f90*/  IMAD.MOV R4, RZ, RZ, -R4 ;  /* 0x000000ffff047224 */ /* 0x000fe200078e0a04 */
[C---:B------:R-:W-:Y:S01]  /*0fa0*/  LOP3.LUT R126, R79.reuse, 0x32, RZ, 0xfc, !PT ;  /* 0x000000324f7e7812 */ /* 0x040fe200078efcff */
[----:B------:R-:W-:Y:S01]  /*0fb0*/  IMAD.MOV R12, RZ, RZ, -R9 ;  /* 0x000000ffff0c7224 */ /* 0x000fe200078e0a09 */
[----:B------:R-:W-:Y:S01]  /*0fc0*/  LOP3.LUT R127, R79, 0x34, RZ, 0xfc, !PT ;  /* 0x000000344f7f7812 */ /* 0x000fe200078efcff */
[----:B------:R-:W-:Y:S01]  /*0fd0*/  @!P6 IMAD.IADD R3, R3, 0x1, -R22 ;  /* 0x000000010303e824 */ /* 0x000fe200078e0a16 */
[C---:B------:R-:W-:Y:S01]  /*0fe0*/  ISETP.GT.U32.AND P6, PT, R22.reuse, R6, PT ;  /* 0x000000061600720c */ /* 0x040fe20003fc4070 */
[----:B------:R-:W-:Y:S01]  /*0ff0*/  IMAD R9, R22, R10, R13 ;  /* 0x0000000a16097224 */ /* 0x000fe200078e020d */
[----:B------:R-:W-:Y:S01]  /*1000*/  LEA.HI R128, R76, 0x36, RZ, 0x19 ;  /* 0x000000364c807811 */ /* 0x000fe200078fc8ff */
[----:B------:R-:W-:Y:S01]  /*1010*/  IMAD R8, R22, R4, R11 ;  /* 0x0000000416087224 */ /* 0x000fe200078e020b */
[C---:B------:R-:W-:Y:S01]  /*1020*/  LOP3.LUT R129, R79.reuse, 0x38, RZ, 0xfc, !PT ;  /* 0x000000384f817812 */ /* 0x040fe200078efcff */
[----:B------:R-:W-:Y:S01]  /*1030*/  IMAD.MOV.U32 R13, RZ, RZ, R14 ;  /* 0x000000ffff0d7224 */ /* 0x000fe200078e000e */
[C---:B------:R-:W-:Y:S01]  /*1040*/  LOP3.LUT R130, R79.reuse, 0x3a, RZ, 0xfc, !PT ;  /* 0x0000003a4f827812 */ /* 0x040fe200078efcff */
[----:B------:R-:W-:Y:S01]  /*1050*/  IMAD.HI.U32 R4, R2, R17, RZ ;  /* 0x0000001102047227 */ /* 0x000fe200078e00ff */
[----:B------:R-:W-:-:S02]  /*1060*/  LOP3.LUT R131, R79, 0x3c, RZ, 0xfc, !PT ;  /* 0x0000003c4f837812 */ /* 0x000fc400078efcff */
[----:B------:R-:W-:Y:S01]  /*1070*/  LEA.HI R132, R76, 0x3e, RZ, 0x19 ;  /* 0x0000003e4c847811 */ /* 0x000fe200078fc8ff */
[----:B------:R-:W-:Y:S01]  /*1080*/  @!P5 IMAD.IADD R0, R0, 0x1, -R22 ;  /* 0x000000010000d824 */ /* 0x000fe200078e0a16 */
[----:B------:R-:W-:Y:S01]  /*1090*/  ISETP.GT.U32.AND P5, PT, R22, R5, PT ;  /* 0x000000051600720c */ /* 0x000fe20003fa4070 */
[----:B------:R-:W-:Y:S01]  /*10a0*/  IMAD.HI.U32 R11, R2, R13, RZ ;  /* 0x0000000d020b7227 */ /* 0x000fe200078e00ff */
[----:B------:R-:W-:Y:S02]  /*10b0*/  LOP3.LUT R84, R76, 0x3f, RZ, 0xc0, !PT ;  /* 0x0000003f4c547812 */ /* 0x000fe400078ec0ff */
[----:B------:R-:W-:Y:S01]  /*10c0*/  LOP3.LUT R86, R79, 0x2, RZ, 0xfc, !PT ;  /* 0x000000024f567812 */ /* 0x000fe200078efcff */
[----:B------:R-:W-:Y:S01]  /*10d0*/  IMAD.MOV R4, RZ, RZ, -R4 ;  /* 0x000000ffff047224 */ /* 0x000fe200078e0a04 */
[----:B------:R-:W-:Y:S01]  /*10e0*/  SHF.R.S32.HI R82, RZ, 0x6, R82 ;  /* 0x00000006ff527819 */ /* 0x000fe20000011452 */
[C---:B------:R-:W-:Y:S01]  /*10f0*/  IMAD R10, R22.reuse, R12, R15 ;  /* 0x0000000c160a7224 */ /* 0x040fe200078e020f */
[----:B------:R-:W-:Y:S01]  /*1100*/  IABS R15, R30 ;  /* 0x0000001e000f7213 */ /* 0x000fe20000000000 */
[----:B------:R-:W-:Y:S01]  /*1110*/  IMAD.MOV R12, RZ, RZ, -R11 ;  /* 0x000000ffff0c7224 */ /* 0x000fe200078e0a0b */
[----:B------:R-:W-:Y:S01]  /*1120*/  LOP3.LUT R136, R81, 0x40, RZ, 0x3c, !PT ;  /* 0x0000004051887812 */ /* 0x000fe200078e3cff */
[----:B------:R-:W-:Y:S01]  /*1130*/  IMAD R11, R22, R4, R17 ;  /* 0x00000004160b7224 */ /* 0x000fe200078e0211 */
[----:B------:R-:W-:Y:S01]  /*1140*/  IABS R17, R31 ;  /* 0x0000001f00117213 */ /* 0x000fe20000000000 */
[----:B------:R-:W-:-:S04]  /*1150*/  IMAD.HI.U32 R4, R2, R15, RZ ;  /* 0x0000000f02047227 */ /* 0x000fc800078e00ff */
[----:B------:R-:W-:Y:S02]  /*1160*/  @!P6 IMAD.IADD R6, R6, 0x1, -R22 ;  /* 0x000000010606e824 */ /* 0x000fe400078e0a16 */
[----:B------:R-:W-:Y:S02]  /*1170*/  IMAD R12, R22, R12, R13 ;  /* 0x0000000c160c7224 */ /* 0x000fe400078e020d */
[----:B------:R-:W-:Y:S01]  /*1180*/  IMAD.HI.U32 R13, R2, R17, RZ ;  /* 0x00000011020d7227 */ /* 0x000fe200078e00ff */
[----:B------:R-:W-:-:S03]  /*1190*/  ISETP.GT.U32.AND P6, PT, R22, R6, PT ;  /* 0x000000061600720c */ /* 0x000fc60003fc4070 */
[----:B------:R-:W-:Y:S02]  /*11a0*/  IMAD.MOV R4, RZ, RZ, -R4 ;  /* 0x000000ffff047224 */ /* 0x000fe400078e0a04 */
[----:B------:R-:W-:Y:S02]  /*11b0*/  @!P5 IMAD.IADD R5, R5, 0x1, -R22 ;  /* 0x000000010505d824 */ /* 0x000fe400078e0a16 */
[----:B------:R-:W-:Y:S02]  /*11c0*/  IMAD.MOV R14, RZ, RZ, -R13 ;  /* 0x000000ffff0e7224 */ /* 0x000fe400078e0a0d */
[C---:B------:R-:W-:Y:S01]  /*11d0*/  IMAD R13, R22.reuse, R4, R15 ;  /* 0x00000004160d7224 */ /* 0x040fe200078e020f */
[C---:B------:R-:W-:Y:S01]  /*11e0*/  ISETP.GT.U32.AND P5, PT, R22.reuse, R5, PT ;  /* 0x000000051600720c */ /* 0x040fe20003fa4070 */
[----:B------:R-:W-:Y:S01]  /*11f0*/  @!P1 IMAD.MOV R0, RZ, RZ, -R0 ;  /* 0x000000ffff009224 */ /* 0x000fe200078e0a00 */
[----:B------:R-:W-:Y:S01]  /*1200*/  ISETP.GT.U32.AND P1, PT, R22, R7, PT ;  /* 0x000000071600720c */ /* 0x000fe20003f24070 */
[----:B------:R-:W-:-:S04]  /*1210*/  IMAD.HI.U32 R4, R2, R19, RZ ;  /* 0x0000001302047227 */ /* 0x000fc800078e00ff */
[----:B------:R-:W-:Y:S02]  /*1220*/  IMAD.MOV R16, RZ, RZ, -R4 ;  /* 0x000000ffff107224 */ /* 0x000fe400078e0a04 */
[----:B------:R-:W-:Y:S02]  /*1230*/  IMAD.MOV.U32 R4, RZ, RZ, R3 ;  /* 0x000000ffff047224 */ /* 0x000fe400078e0003 */
[----:B------:R-:W-:Y:S01]  /*1240*/  @!P6 IMAD.IADD R6, R6, 0x1, -R22 ;  /* 0x000000010606e824 */ /* 0x000fe200078e0a16 */
[C---:B------:R-:W-:Y:S01]  /*1250*/  ISETP.GT.U32.AND P6, PT, R22.reuse, R10, PT ;  /* 0x0000000a1600720c */ /* 0x040fe20003fc4070 */
[----:B------:R-:W-:Y:S01]  /*1260*/  @!P3 IMAD.MOV R4, RZ, RZ, -R4 ;  /* 0x000000ffff04b224 */ /* 0x000fe200078e0a04 */
[C---:B------:R-:W-:Y:S01]  /*1270*/  ISETP.GT.U32.AND P3, PT, R22.reuse, R8, PT ;  /* 0x000000081600720c */ /* 0x040fe20003f64070 */
[--C-:B------:R-:W-:Y:S01]  /*1280*/  @!P5 IMAD.IADD R5, R5, 0x1, -R22.reuse ;  /* 0x000000010505d824 */ /* 0x100fe200078e0a16 */
[C---:B------:R-:W-:Y:S01]  /*1290*/  ISETP.GT.U32.AND P5, PT, R22.reuse, R9, PT ;  /* 0x000000091600720c */ /* 0x040fe20003fa4070 */
[----:B------:R-:W-:Y:S01]  /*12a0*/  @!P1 IMAD.IADD R7, R7, 0x1, -R22 ;  /* 0x0000000107079824 */ /* 0x000fe200078e0a16 */
[----:B------:R-:W-:Y:S01]  /*12b0*/  ISETP.GT.U32.AND P1, PT, R22, R11, PT ;  /* 0x0000000b1600720c */ /* 0x000fe20003f24070 */
[----:B------:R-:W-:-:S04]  /*12c0*/  IMAD.HI.U32 R15, R2, R23, RZ ;  /* 0x00000017020f7227 */ /* 0x000fc800078e00ff */
[----:B------:R-:W-:Y:S01]  /*12d0*/  @!P4 IMAD.MOV R5, RZ, RZ, -R5 ;  /* 0x000000ffff05c224 */ /* 0x000fe200078e0a05 */
[----:B------:R-:W-:Y:S01]  /*12e0*/  ISETP.GT.U32.AND P4, PT, R22, R7, PT ;  /* 0x000000071600720c */ /* 0x000fe20003f84070 */
[--C-:B------:R-:W-:Y:S02]  /*12f0*/  @!P6 IMAD.IADD R10, R10, 0x1, -R22.reuse ;  /* 0x000000010a0ae824 */ /* 0x100fe400078e0a16 */
[--C-:B------:R-:W-:Y:S01]  /*1300*/  @!P3 IMAD.IADD R8, R8, 0x1, -R22.reuse ;  /* 0x000000010808b824 */ /* 0x100fe200078e0a16 */
[C---:B------:R-:W-:Y:S01]  /*1310*/  ISETP.GT.U32.AND P3, PT, R22.reuse, R12, PT ;  /* 0x0000000c1600720c */ /* 0x040fe20003f64070 */
[--C-:B------:R-:W-:Y:S02]  /*1320*/  @!P5 IMAD.IADD R9, R9, 0x1, -R22.reuse ;  /* 0x000000010909d824 */ /* 0x100fe400078e0a16 */
[----:B------:R-:W-:Y:S01]  /*1330*/  @!P1 IMAD.IADD R11, R11, 0x1, -R22 ;  /* 0x000000010b0b9824 */ /* 0x000fe200078e0a16 */
[C---:B------:R-:W-:Y:S01]  /*1340*/  ISETP.GT.U32.AND P5, PT, R22.reuse, R8, PT ;  /* 0x000000081600720c */ /* 0x040fe20003fa4070 */
[C---:B------:R-:W-:Y:S01]  /*1350*/  IMAD R14, R22.reuse, R14, R17 ;  /* 0x0000000e160e7224 */ /* 0x040fe200078e0211 */
[C---:B------:R-:W-:Y:S01]  /*1360*/  ISETP.GT.U32.AND P1, PT, R22.reuse, R10, PT ;  /* 0x0000000a1600720c */ /* 0x040fe20003f24070 */
[----:B------:R-:W-:Y:S01]  /*1370*/  IMAD.MOV R17, RZ, RZ, -R15 ;  /* 0x000000ffff117224 */ /* 0x000fe200078e0a0f */
[----:B------:R-:W-:Y:S01]  /*1380*/  ISETP.GT.U32.AND P6, PT, R22, R9, PT ;  /* 0x000000091600720c */ /* 0x000fe20003fc4070 */
[----:B------:R-:W-:-:S04]  /*1390*/  IMAD.HI.U32 R3, R2, R25, RZ ;  /* 0x0000001902037227 */ /* 0x000fc800078e00ff */
[C---:B------:R-:W-:Y:S01]  /*13a0*/  IMAD R15, R22.reuse, R16, R19 ;  /* 0x00000010160f7224 */ /* 0x040fe200078e0213 */
[----:B------:R-:W-:Y:S01]  /*13b0*/  SHF.R.S32.HI R19, RZ, 0x7, R76 ;  /* 0x00000007ff137819 */ /* 0x000fe2000001144c */
[----:B------:R-:W-:Y:S01]  /*13c0*/  IMAD R16, R22, R17, R23 ;  /* 0x0000001116107224 */ /* 0x000fe200078e0217 */
[----:B------:R-:W-:Y:S01]  /*13d0*/  LOP3.LUT R23, R24, 0x4, RZ, 0xfc, !PT ;  /* 0x0000000418177812 */ /* 0x000fe200078efcff */
[----:B------:R-:W-:Y:S01]  /*13e0*/  IMAD.MOV R3, RZ, RZ, -R3 ;  /* 0x000000ffff037224 */ /* 0x000fe200078e0a03 */
[----:B------:R-:W-:Y:S01]  /*13f0*/  SGXT R19, R19, 0x1 ;  /* 0x000000011313781a */ /* 0x000fe20000000200 */
[----:B------:R-:W-:Y:S01]  /*1400*/  @!P2 IMAD.MOV R6, RZ, RZ, -R6 ;  /* 0x000000ffff06a224 */ /* 0x000fe200078e0a06 */
[C---:B------:R-:W-:Y:S01]  /*1410*/  ISETP.GT.U32.AND P2, PT, R22.reuse, R11, PT ;  /* 0x0000000b1600720c */ /* 0x040fe20003f44070 */
[----:B------:R-:W-:Y:S01]  /*1420*/  IMAD R17, R22, R3, R25 ;  /* 0x0000000316117224 */ /* 0x000fe200078e0219 */
[----:B------:R-:W-:Y:S01]  /*1430*/  IABS R3, R23 ;  /* 0x0000001700037213 */ /* 0x000fe20000000000 */
[----:B------:R-:W-:-:S02]  /*1440*/  @!P3 IMAD.IADD R12, R12, 0x1, -R22 ;  /* 0x000000010c0cb824 */ /* 0x000fc400078e0a16 */
[--C-:B------:R-:W-:Y:S01]  /*1450*/  @!P4 IMAD.IADD R7, R7, 0x1, -R22.reuse ;  /* 0x000000010707c824 */ /* 0x100fe200078e0a16 */
[----:B------:R-:W-:Y:S01]  /*1460*/  ISETP.GT.U32.AND P4, PT, R22, R13, PT ;  /* 0x0000000d1600720c */ /* 0x000fe20003f84070 */
[--C-:B------:R-:W-:Y:S01]  /*1470*/  @!P5 IMAD.IADD R8, R8, 0x1, -R22.reuse ;  /* 0x000000010808d824 */ /* 0x100fe200078e0a16 */
[----:B------:R-:W-:Y:S01]  /*1480*/  ISETP.GT.U32.AND P3, PT, R22, R12, PT ;  /* 0x0000000c1600720c */ /* 0x000fe20003f64070 */
[----:B------:R-:W-:Y:S01]  /*1490*/  @!P1 IMAD.IADD R10, R10, 0x1, -R22 ;  /* 0x000000010a0a9824 */ /* 0x000fe200078e0a16 */
[----:B------:R-:W-:Y:S01]  /*14a0*/  ISETP.GT.U32.AND P5, PT, R22, R14, PT ;  /* 0x0000000e1600720c */ /* 0x000fe20003fa4070 */
[----:B------:R-:W-:Y:S01]  /*14b0*/  IMAD.HI.U32 R2, R2, R3, RZ ;  /* 0x0000000302027227 */ /* 0x000fe200078e00ff */
[----:B------:R-:W-:-:S03]  /*14c0*/  ISETP.GT.U32.AND P1, PT, R22, R17, PT ;  /* 0x000000111600720c */ /* 0x000fc60003f24070 */
[----:B------:R-:W-:Y:S02]  /*14d0*/  IMAD.MOV R2, RZ, RZ, -R2 ;  /* 0x000000ffff027224 */ /* 0x000fe400078e0a02 */
[--C-:B------:R-:W-:Y:S01]  /*14e0*/  @!P2 IMAD.IADD R11, R11, 0x1, -R22.reuse ;  /* 0x000000010b0ba824 */ /* 0x100fe200078e0a16 */
[C---:B------:R-:W-:Y:S01]  /*14f0*/  ISETP.GT.U32.AND P2, PT, R22.reuse, R16, PT ;  /* 0x000000101600720c */ /* 0x040fe20003f44070 */
[--C-:B------:R-:W-:Y:S01]  /*1500*/  @!P6 IMAD.IADD R9, R9, 0x1, -R22.reuse ;  /* 0x000000010909e824 */ /* 0x100fe200078e0a16 */
[C---:B------:R-:W-:Y:S01]  /*1510*/  ISETP.GT.U32.AND P6, PT, R22.reuse, R15, PT ;  /* 0x0000000f1600720c */ /* 0x040fe20003fc4070 */
[----:B------:R-:W-:Y:S02]  /*1520*/  IMAD R2, R22, R2, R3 ;  /* 0x0000000216027224 */ /* 0x000fe400078e0203 */
[--C-:B------:R-:W-:Y:S01]  /*1530*/  @!P3 IMAD.IADD R12, R12, 0x1, -R22.reuse ;  /* 0x000000010c0cb824 */ /* 0x100fe200078e0a16 */
[----:B------:R-:W-:Y:S01]  /*1540*/  ISETP.GE.AND P3, PT, R26, RZ, PT ;  /* 0x000000ff1a00720c */ /* 0x000fe20003f66270 */
[--C-:B------:R-:W-:Y:S01]  /*1550*/  @!P4 IMAD.IADD R13, R13, 0x1, -R22.reuse ;  /* 0x000000010d0dc824 */ /* 0x100fe200078e0a16 */
[----:B------:R-:W-:Y:S01]  /*1560*/  ISETP.GT.U32.AND P4, PT, R22, R2, PT ;  /* 0x000000021600720c */ /* 0x000fe20003f84070 */
[--C-:B------:R-:W-:Y:S01]  /*1570*/  @!P5 IMAD.IADD R14, R14, 0x1, -R22.reuse ;  /* 0x000000010e0ed824 */ /* 0x100fe200078e0a16 */
[----:B------:R-:W-:Y:S01]  /*1580*/  ISETP.GE.AND P5, PT, R27, RZ, PT ;  /* 0x000000ff1b00720c */ /* 0x000fe20003fa6270 */
[--C-:B------:R-:W-:Y:S01]  /*1590*/  @!P1 IMAD.IADD R17, R17, 0x1, -R22.reuse ;  /* 0x0000000111119824 */ /* 0x100fe200078e0a16 */
[----:B------:R-:W-:Y:S01]  /*15a0*/  ISETP.GE.AND P1, PT, R20, RZ, PT ;  /* 0x000000ff1400720c */ /* 0x000fe20003f26270 */
[--C-:B------:R-:W-:Y:S01]  /*15b0*/  @!P2 IMAD.IADD R16, R16, 0x1, -R22.reuse ;  /* 0x000000011010a824 */ /* 0x100fe200078e0a16 */
[----:B------:R-:W-:Y:S01]  /*15c0*/  ISETP.GE.AND P2, PT, R29, RZ, PT ;  /* 0x000000ff1d00720c */ /* 0x000fe20003f46270 */
[----:B------:R-:W-:Y:S01]  /*15d0*/  @!P6 IMAD.IADD R15, R15, 0x1, -R22 ;  /* 0x000000010f0fe824 */ /* 0x000fe200078e0a16 */
[----:B------:R-:W-:Y:S01]  /*15e0*/  ISETP.GE.AND P6, PT, R28, RZ, PT ;  /* 0x000000ff1c00720c */ /* 0x000fe20003fc6270 */
[----:B------:R-:W-:Y:S01]  /*15f0*/  @!P0 IMAD.MOV R7, RZ, RZ, -R7 ;  /* 0x000000ffff078224 */ /* 0x000fe200078e0a07 */
[C---:B------:R-:W-:Y:S01]  /*1600*/  ISETP.GT.U32.AND P0, PT, R22.reuse, R13, PT ;  /* 0x0000000d1600720c */ /* 0x040fe20003f04070 */
[----:B------:R-:W-:Y:S01]  /*1610*/  @!P3 IMAD.MOV R8, RZ, RZ, -R8 ;  /* 0x000000ffff08b224 */ /* 0x000fe200078e0a08 */
[----:B------:R-:W-:Y:S01]  /*1620*/  ISETP.GT.U32.AND P3, PT, R22, R14, PT ;  /* 0x0000000e1600720c */ /* 0x000fe20003f64070 */
[----:B------:R-:W-:Y:S01]  /*1630*/  @!P4 IMAD.IADD R2, R2, 0x1, -R22 ;  /* 0x000000010202c824 */ /* 0x000fe200078e0a16 */
[C---:B------:R-:W-:Y:S01]  /*1640*/  ISETP.GT.U32.AND P4, PT, R22.reuse, R15, PT ;  /* 0x0000000f1600720c */ /* 0x040fe20003f84070 */
[----:B------:R-:W-:Y:S01]  /*1650*/  @!P5 IMAD.MOV R9, RZ, RZ, -R9 ;  /* 0x000000ffff09d224 */ /* 0x000fe200078e0a09 */
[C---:B------:R-:W-:Y:S01]  /*1660*/  ISETP.GT.U32.AND P5, PT, R22.reuse, R17, PT ;  /* 0x000000111600720c */ /* 0x040fe20003fa4070 */
[----:B------:R-:W-:Y:S01]  /*1670*/  @!P1 IMAD.MOV R11, RZ, RZ, -R11 ;  /* 0x000000ffff0b9224 */ /* 0x000fe200078e0a0b */
[C---:B------:R-:W-:Y:S01]  /*1680*/  ISETP.GT.U32.AND P1, PT, R22.reuse, R16, PT ;  /* 0x000000101600720c */ /* 0x040fe20003f24070 */
[----:B------:R-:W-:Y:S01]  /*1690*/  @!P2 IMAD.MOV R12, RZ, RZ, -R12 ;  /* 0x000000ffff0ca224 */ /* 0x000fe200078e0a0c */
[----:B------:R-:W-:Y:S01]  /*16a0*/  ISETP.GT.U32.AND P2, PT, R22, R2, PT ;  /* 0x000000021600720c */ /* 0x000fe20003f44070 */
[----:B------:R-:W-:Y:S01]  /*16b0*/  IMAD.SHL.U32 R3, R76, 0x2, RZ ;  /* 0x000000024c037824 */ /* 0x000fe200078e00ff */
[----:B------:R-:W-:Y:S01]  /*16c0*/  LOP3.LUT R20, R19, 0x90, RZ, 0xc0, !PT ;  /* 0x0000009013147812 */ /* 0x000fe200078ec0ff */
[--C-:B------:R-:W-:Y:S01]  /*16d0*/  @!P0 IMAD.IADD R13, R13, 0x1, -R22.reuse ;  /* 0x000000010d0d8824 */ /* 0x100fe200078e0a16 */
[----:B------:R-:W-:Y:S01]  /*16e0*/  ISETP.GE.AND P0, PT, R30, RZ, PT ;  /* 0x000000ff1e00720c */ /* 0x000fe20003f06270 */
        /* <DEDUP_REMOVED lines=9> */
[----:B------:R-:W-:Y:S01]  /*1780*/  ISETP.GE.AND P6, PT, R24, RZ, PT ;  /* 0x000000ff1800720c */ /* 0x000fe20003fc6270 */
[----:B------:R-:W-:Y:S01]  /*1790*/  @!P2 IMAD.IADD R2, R2, 0x1, -R22 ;  /* 0x000000010202a824 */ /* 0x000fe200078e0a16 */
[----:B------:R-:W-:Y:S01]  /*17a0*/  LOP3.LUT R20, R20, 0x7e, R3, 0x78, !PT ;  /* 0x0000007e14147812 */ /* 0x000fe200078e7803 */
[----:B------:R-:W-:Y:S01]  /*17b0*/  IMAD R18, R18, UR4, RZ ;  /* 0x0000000412127c24 */ /* 0x000fe2000f8e02ff */
[----:B------:R-:W-:Y:S01]  /*17c0*/  ISETP.NE.AND P2, PT, R21, RZ, PT ;  /* 0x000000ff1500720c */ /* 0x000fe20003f45270 */
[----:B------:R-:W-:Y:S01]  /*17d0*/  @!P0 IMAD.MOV R13, RZ, RZ, -R13 ;  /* 0x000000ffff0d8224 */ /* 0x000fe200078e0a0d */
[----:B------:R-:W-:Y:S01]  /*17e0*/  LOP3.LUT R3, RZ, R21, RZ, 0x33, !PT ;  /* 0x00000015ff037212 */ /* 0x000fe200078e33ff */
[----:B------:R-:W-:Y:S01]  /*17f0*/  @!P3 IMAD.MOV R14, RZ, RZ, -R14 ;  /* 0x000000ffff0eb224 */ /* 0x000fe200078e0a0e */
[----:B------:R-:W-:Y:S01]  /*1800*/  LEA R74, P0, R18, UR6, 0x1 ;  /* 0x00000006124a7c11 */ /* 0x000fe2000f8008ff */
[----:B------:R-:W-:Y:S01]  /*1810*/  @!P4 IMAD.MOV R15, RZ, RZ, -R15 ;  /* 0x000000ffff0fc224 */ /* 0x000fe200078e0a0f */
[C---:B------:R-:W-:Y:S01]  /*1820*/  SEL R0, R3.reuse, R0, !P2 ;  /* 0x0000000003007207 */ /* 0x040fe20005000000 */
[----:B------:R-:W-:Y:S01]  /*1830*/  @!P5 IMAD.MOV R16, RZ, RZ, -R16 ;  /* 0x000000ffff10d224 */ /* 0x000fe200078e0a10 */
[C---:B------:R-:W-:Y:S01]  /*1840*/  SEL R4, R3.reuse, R4, !P2 ;  /* 0x0000000403047207 */ /* 0x040fe20005000000 */
[----:B------:R-:W-:Y:S01]  /*1850*/  @!P1 IMAD.MOV R2, RZ, RZ, -R2 ;  /* 0x000000ffff029224 */ /* 0x000fe200078e0a02 */
[----:B------:R-:W-:Y:S01]  /*1860*/  ULDC UR4, c[0x0][0x240] ;  /* 0x0000900000047ab9 */ /* 0x000fe20000000800 */
[----:B------:R-:W-:Y:S01]  /*1870*/  @!P6 IMAD.MOV R17, RZ, RZ, -R17 ;  /* 0x000000ffff11e224 */ /* 0x000fe200078e0a11 */
[C---:B------:R-:W-:Y:S01]  /*1880*/  SEL R5, R3.reuse, R5, !P2 ;  /* 0x0000000503057207 */ /* 0x040fe20005000000 */
[----:B------:R-:W-:Y:S01]  /*1890*/  IMAD R0, R0, UR4, RZ ;  /* 0x0000000400007c24 */ /* 0x000fe2000f8e02ff */
[C---:B------:R-:W-:Y:S01]  /*18a0*/  SEL R6, R3.reuse, R6, !P2 ;  /* 0x0000000603067207 */ /* 0x040fe20005000000 */
[----:B------:R-:W-:Y:S01]  /*18b0*/  IMAD R4, R4, UR4, RZ ;  /* 0x0000000404047c24 */ /* 0x000fe2000f8e02ff */
[----:B------:R-:W-:Y:S01]  /*18c0*/  SEL R7, R3, R7, !P2 ;  /* 0x0000000703077207 */ /* 0x000fe20005000000 */
        /* <DEDUP_REMOVED lines=9> */
[----:B------:R-:W-:Y:S01]  /*1960*/  LEA.HI.X.SX32 R75, R18, UR7, 0x1, P0 ;  /* 0x00000007124b7c11 */ /* 0x000fe200080f0eff */
[----:B------:R-:W-:Y:S01]  /*1970*/  ULDC.64 UR6, c[0x0][0x218] ;  /* 0x0000860000067ab9 */ /* 0x000fe20000000a00 */
        /* <DEDUP_REMOVED lines=12> */
[----:B------:R-:W-:Y:S01]  /*1a40*/  SEL R3, R3, R17, !P2 ;  /* 0x0000001103037207 */ /* 0x000fe20005000000 */
[----:B------:R-:W-:Y:S01]  /*1a50*/  IMAD R16, R16, UR4, RZ ;  /* 0x0000000410107c24 */ /* 0x000fe2000f8e02ff */
[----:B------:R-:W-:Y:S01]  /*1a60*/  LEA R146, P2, R0, UR6, 0x1 ;  /* 0x0000000600927c11 */ /* 0x000fe2000f8408ff */
[----:B------:R-:W-:Y:S01]  /*1a70*/  IMAD R2, R2, UR4, RZ ;  /* 0x0000000402027c24 */ /* 0x000fe2000f8e02ff */
[----:B------:R-:W-:Y:S01]  /*1a80*/  LEA R60, P1, R4, UR6, 0x1 ;  /* 0x00000006043c7c11 */ /* 0x000fe2000f8208ff */
[----:B------:R-:W-:Y:S01]  /*1a90*/  IMAD R3, R3, UR4, RZ ;  /* 0x0000000403037c24 */ /* 0x000fe2000f8e02ff */
[----:B------:R-:W-:Y:S01]  /*1aa0*/  LEA.HI.X.SX32 R73, R0, UR7, 0x1, P2 ;  /* 0x0000000700497c11 */ /* 0x000fe200090f0eff */
[----:B------:R-:W-:Y:S01]  /*1ab0*/  UMOV UR4, URZ ;  /* 0x0000003f00047c82 */ /* 0x000fe20008000000 */
[----:B------:R-:W-:Y:S01]  /*1ac0*/  LEA.HI.X.SX32 R61, R4, UR7, 0x1, P1 ;  /* 0x00000007043d7c11 */ /* 0x000fe200088f0eff */
[-C--:B------:R-:W-:Y:S01]  /*1ad0*/  IMAD R95, R132, R137.reuse, RZ ;  /* 0x00000089845f7224 */ /* 0x080fe200078e02ff */
[----:B------:R-:W-:Y:S01]  /*1ae0*/  LEA R156, P0, R5, UR6, 0x1 ;  /* 0x00000006059c7c11 */ /* 0x000fe2000f8008ff */
        /* <DEDUP_REMOVED lines=13> */
[----:B------:R-:W-:Y:S01]  /*1bc0*/  LOP3.LUT R83, R20, 0x2000, R83, 0xf8, !PT ;  /* 0x0000200014537812 */ /* 0x000fe200078ef853 */
[-C--:B------:R-:W-:Y:S01]  /*1bd0*/  IMAD R167, R122, R137.reuse, RZ ;  /* 0x000000897aa77224 */ /* 0x080fe200078e02ff */
[----:B------:R-:W-:Y:S01]  /*1be0*/  LEA.HI.X.SX32 R179, R5, UR7, 0x1, P0 ;  /* 0x0000000705b37c11 */ /* 0x000fe200080f0eff */
        /* <DEDUP_REMOVED lines=26> */
[----:B------:R-:W-:Y:S01]  /*1d90*/  UIADD3 UR6, UP0, UR14, 0x2, URZ ;  /* 0x000000020e067890 */ /* 0x000fe2000ff1e03f */
[----:B------:R-:W-:Y:S01]  /*1da0*/  LEA.HI.X.SX32 R19, R12, UR7, 0x1, P0 ;  /* 0x000000070c137c11 */ /* 0x000fe200080f0eff */
[----:B------:R-:W-:Y:S01]  /*1db0*/  IMAD R139, R88, R137, RZ ;  /* 0x00000089588b7224 */ /* 0x000fe200078e02ff */
[----:B------:R-:W-:-:S02]  /*1dc0*/  LEA.HI.X.SX32 R21, R13, UR7, 0x1, P4 ;  /* 0x000000070d157c11 */ /* 0x000fc4000a0f0eff */
[----:B------:R-:W-:Y:S02]  /*1dd0*/  CS2R R24, SRZ ;  /* 0x0000000000187805 */ /* 0x000fe4000001ff00 */
[----:B------:R-:W-:Y:S02]  /*1de0*/  LEA.HI.X.SX32 R57, R14, UR7, 0x1, P6 ;  /* 0x000000070e397c11 */ /* 0x000fe4000b0f0eff */
[----:B------:R-:W-:Y:S02]  /*1df0*/  CS2R R26, SRZ ;  /* 0x00000000001a7805 */ /* 0x000fe4000001ff00 */
[----:B------:R-:W-:Y:S02]  /*1e00*/  LEA.HI.X.SX32 R59, R15, UR7, 0x1, P5 ;  /* 0x000000070f3b7c11 */ /* 0x000fe4000a8f0eff */
[----:B------:R-:W-:Y:S02]  /*1e10*/  CS2R R28, SRZ ;  /* 0x00000000001c7805 */ /* 0x000fe4000001ff00 */
[----:B------:R-:W-:-:S02]  /*1e20*/  LEA.HI.X.SX32 R58, R16, UR7, 0x1, P3 ;  /* 0x00000007103a7c11 */ /* 0x000fc400098f0eff */
[----:B------:R-:W-:Y:S02]  /*1e30*/  CS2R R30, SRZ ;  /* 0x00000000001e7805 */ /* 0x000fe4000001ff00 */
[----:B------:R-:W-:Y:S02]  /*1e40*/  LEA.HI.X.SX32 R191, R2, UR7, 0x1, P2 ;  /* 0x0000000702bf7c11 */ /* 0x000fe400090f0eff */
[----:B------:R-:W-:Y:S02]  /*1e50*/  CS2R R32, SRZ ;  /* 0x0000000000207805 */ /* 0x000fe4000001ff00 */
[----:B------:R-:W-:Y:S01]  /*1e60*/  LEA.HI.X.SX32 R189, R3, UR7, 0x1, P1 ;  /* 0x0000000703bd7c11 */ /* 0x000fe200088f0eff */
[----:B------:R-:W-:Y:S01]  /*1e70*/  UIADD3.X UR7, UR4, 0x40000040, URZ, UP0, !UPT ;  /* 0x4000004004077890 */ /* 0x000fe200087fe43f */
[----:B------:R-:W-:Y:S01]  /*1e80*/  IMAD R99, R84, R99, RZ ;  /* 0x0000006354637224 */ /* 0x000fe200078e02ff */
[C---:B------:R-:W-:Y:S01]  /*1e90*/  LOP3.LUT R135, R83.reuse, 0x20, RZ, 0x3c, !PT ;  /* 0x0000002053877812 */ /* 0x040fe200078e3cff */
[----:B------:R-:W-:Y:S01]  /*1ea0*/  IMAD R137, R86, R137, RZ ;  /* 0x0000008956897224 */ /* 0x000fe200078e02ff */
[C---:B------:R-:W-:Y:S01]  /*1eb0*/  LOP3.LUT R133, R83.reuse, 0x40, RZ, 0x3c, !PT ;  /* 0x0000004053857812 */ /* 0x040fe200078e3cff */
[----:B------:R-:W-:Y:S01]  /*1ec0*/  UIADD3.64 UR22, UR6, 0x2, URZ ;  /* 0x0000000206167897 */ /* 0x000fe2000fffe03f */
[----:B------:R-:W-:Y:S01]  /*1ed0*/  LOP3.LUT R134, R83, 0x60, RZ, 0x3c, !PT ;  /* 0x0000006053867812 */ /* 0x000fe200078e3cff */
[----:B------:R-:W-:-:S12]  /*1ee0*/  UIADD3.64 UR10, UR6, 0x4, URZ ;  /* 0x00000004060a7897 */ /* 0x000fd8000fffe03f */
.L_x_1:
[----:B------:R-:W-:Y:S01]  /*1ef0*/  ISETP.GE.AND P0, PT, R79, UR24, PT ;  /* 0x000000184f007c0c */ /* 0x000fe2000bf06270 */
[----:B------:R-:W-:Y:S01]  /*1f00*/  IMAD.MOV.U32 R2, RZ, RZ, R74 ;  /* 0x000000ffff027224 */ /* 0x000fe200078e004a */
[----:B------:R-:W-:Y:S01]  /*1f10*/  ISETP.GE.AND P1, PT, R86, UR24, PT ;  /* 0x0000001856007c0c */ /* 0x000fe2000bf26270 */
[----:B------:R-:W-:Y:S01]  /*1f20*/  IMAD.MOV.U32 R3, RZ, RZ, R75 ;  /* 0x000000ffff037224 */ /* 0x000fe200078e004b */
[----:B------:R-:W-:Y:S02]  /*1f30*/  ISETP.GE.AND P2, PT, R88, UR24, PT ;  /* 0x0000001858007c0c */ /* 0x000fe4000bf46270 */
[----:B------:R-:W-:Y:S01]  /*1f40*/  PRMT R138, RZ, 0x7610, R138 ;  /* 0x00007610ff8a7816 */ /* 0x000fe2000000008a */
[----:B------:R-:W-:Y:S01]  /*1f50*/  IMAD.WIDE R4, R111, 0x2, R2 ;  /* 0x000000026f047825 */ /* 0x000fe200078e0202 */
[----:B------:R-:W-:Y:S02]  /*1f60*/  PRMT R142, RZ, 0x7610, R142 ;  /* 0x00007610ff8e7816 */ /* 0x000fe4000000008e */
[----:B------:R-:W-:Y:S01]  /*1f70*/  PRMT R144, RZ, 0x7610, R144 ;  /* 0x00007610ff907816 */ /* 0x000fe20000000090 */
[----:B------:R-:W-:-:S02]  /*1f80*/  IMAD.WIDE R6, R137, 0x2, R2 ;  /* 0x0000000289067825 */ /* 0x000fc400078e0202 */
[----:B------:R0:W2:Y:S02]  /*1f90*/  @!P0 LDG.E.U16 R138, desc[UR18][R4.64] ;  /* 0x00000012048a8981 */ /* 0x0000a4000c1e1500 */
[----:B------:R-:W-:Y:S01]  /*1fa0*/  IMAD.WIDE R8, R139, 0x2, R2 ;  /* 0x000000028b087825 */ /* 0x000fe200078e0202 */
[----:B------:R-:W-:Y:S01]  /*1fb0*/  ISETP.GE.AND P0, PT, R90, UR24, PT ;  /* 0x000000185a007c0c */ /* 0x000fe2000bf06270 */
[----:B------:R1:W3:Y:S01]  /*1fc0*/  @!P1 LDG.E.U16 R142, desc[UR18][R6.64] ;  /* 0x00000012068e9981 */ /* 0x0002e2000c1e1500 */
[----:B------:R-:W-:-:S03]  /*1fd0*/  ISETP.GE.AND P1, PT, R92, UR24, PT ;  /* 0x000000185c007c0c */ /* 0x000fc6000bf26270 */
[----:B------:R4:W5:Y:S01]  /*1fe0*/  @!P2 LDG.E.U16 R144, desc[UR18][R8.64] ;  /* 0x000000120890a981 */ /* 0x000962000c1e1500 */
[----:B------:R-:W-:Y:S01]  /*1ff0*/  ISETP.GE.AND P2, PT, R94, UR24, PT ;  /* 0x000000185e007c0c */ /* 0x000fe2000bf46270 */
[----:B0-----:R-:W-:Y:S01]  /*2000*/  IMAD.WIDE R4, R107, 0x2, R2 ;  /* 0x000000026b047825 */ /* 0x001fe200078e0202 */
[----:B------:R-:W-:Y:S02]  /*2010*/  PRMT R75, RZ, 0x7610, R75 ;  /* 0x00007610ff4b7816 */ /* 0x000fe4000000004b */
[----:B------:R-:W-:Y:S01]  /*2020*/  PRMT R74, RZ, 0x7610, R74 ;  /* 0x00007610ff4a7816 */ /* 0x000fe2000000004a */
[----:B-1----:R-:W-:Y:S01]  /*2030*/  IMAD.WIDE R6, R141, 0x2, R2 ;  /* 0x000000028d067825 */ /* 0x002fe200078e0202 */
[----:B------:R-:W-:Y:S02]  /*2040*/  PRMT R0, RZ, 0x7610, R0 ;  /* 0x00007610ff007816 */ /* 0x000fe40000000000 */
[----:B------:R-:W-:Y:S01]  /*2050*/  ISETP.GE.AND P3, PT, R96, UR24, PT ;  /* 0x0000001860007c0c */ /* 0x000fe2000bf66270 */
[----:B----4-:R-:W-:Y:S01]  /*2060*/  IMAD.WIDE R8, R143, 0x2, R2 ;  /* 0x000000028f087825 */ /* 0x010fe200078e0202 */
[----:B------:R-:W-:Y:S01]  /*2070*/  ISETP.GE.AND P4, PT, R98, UR24, PT ;  /* 0x0000001862007c0c */ /* 0x000fe2000bf86270 */
[----:B------:R0:W4:Y:S01]  /*2080*/  @!P0 LDG.E.U16 R75, desc[UR18][R4.64] ;  /* 0x00000012044b8981 */ /* 0x000122000c1e1500 */
[----:B------:R-:W-:-:S03]  /*2090*/  ISETP.GE.AND P0, PT, R100, UR24, PT ;  /* 0x0000001864007c0c */ /* 0x000fc6000bf06270 */
[----:B------:R1:W3:Y:S01]  /*20a0*/  @!P1 LDG.E.U16 R74, desc[UR18][R6.64] ;  /* 0x00000012064a9981 */ /* 0x0002e2000c1e1500 */
[----:B------:R-:W-:-:S03]  /*20b0*/  ISETP.GE.AND P1, PT, R102, UR24, PT ;  /* 0x0000001866007c0c */ /* 0x000fc6000bf26270 */
[----:B------:R1:W5:Y:S01]  /*20c0*/  @!P2 LDG.E.U16 R0, desc[UR18][R8.64] ;  /* 0x000000120800a981 */ /* 0x000362000c1e1500 */
[----:B------:R-:W-:Y:S01]  /*20d0*/  ISETP.GE.AND P2, PT, R104, UR24, PT ;  /* 0x0000001868007c0c */ /* 0x000fe2000bf46270 */
[----:B------:R-:W-:Y:S01]  /*20e0*/  IMAD.WIDE R10, R145, 0x2, R2 ;  /* 0x00000002910a7825 */ /* 0x000fe200078e0202 */
[----:B------:R-:W-:Y:S02]  /*20f0*/  PRMT R140, RZ, 0x7610, R140 ;  /* 0x00007610ff8c7816 */ /* 0x000fe4000000008c */
[----:B------:R-:W-:Y:S01]  /*2100*/  PRMT R173, RZ, 0x7610, R173 ;  /* 0x00007610ffad7816 */ /* 0x000fe200000000ad */
[----:B------:R-:W-:Y:S01]  /*2110*/  IMAD.WIDE R12, R105, 0x2, R2 ;  /* 0x00000002690c7825 */ /* 0x000fe200078e0202 */
[----:B------:R-:W-:Y:S02]  /*2120*/  PRMT R148, RZ, 0x7610, R148 ;  /* 0x00007610ff947816 */ /* 0x000fe40000000094 */
[----:B------:R1:W4:Y:S01]  /*2130*/  @!P3 LDG.E.U16 R140, desc[UR18][R10.64] ;  /* 0x000000120a8cb981 */ /* 0x000322000c1e1500 */
[----:B------:R-:W-:Y:S01]  /*2140*/  PRMT R150, RZ, 0x7610, R150 ;  /* 0x00007610ff967816 */ /* 0x000fe20000000096 */
[----:B0-----:R-:W-:Y:S01]  /*2150*/  IMAD.WIDE R4, R147, 0x2, R2 ;  /* 0x0000000293047825 */ /* 0x001fe200078e0202 */
[----:B------:R-:W-:Y:S01]  /*2160*/  PRMT R152, RZ, 0x7610, R152 ;  /* 0x00007610ff987816 */ /* 0x000fe20000000098 */
[----:B------:R0:W4:Y:S01]  /*2170*/  @!P4 LDG.E.U16 R173, desc[UR18][R12.64] ;  /* 0x000000120cadc981 */ /* 0x000122000c1e1500 */
[----:B------:R-:W-:Y:S01]  /*2180*/  ISETP.GE.AND P3, PT, R106, UR24, PT ;  /* 0x000000186a007c0c */ /* 0x000fe2000bf66270 */
[--C-:B-1----:R-:W-:Y:S01]  /*2190*/  IMAD.WIDE R6, R149, 0x2, R2.reuse ;  /* 0x0000000295067825 */ /* 0x102fe200078e0202 */
[----:B------:R-:W-:Y:S01]  /*21a0*/  ISETP.GE.AND P4, PT, R108, UR24, PT ;  /* 0x000000186c007c0c */ /* 0x000fe2000bf86270 */
[----:B------:R1:W5:Y:S02]  /*21b0*/  @!P0 LDG.E.U16 R148, desc[UR18][R4.64] ;  /* 0x0000001204948981 */ /* 0x000364000c1e1500 */
[----:B------:R-:W-:Y:S01]  /*21c0*/  IMAD.WIDE R8, R151, 0x2, R2 ;  /* 0x0000000297087825 */ /* 0x000fe200078e0202 */
[----:B------:R-:W-:Y:S01]  /*21d0*/  ISETP.GE.AND P0, PT, R119, UR24, PT ;  /* 0x0000001877007c0c */ /* 0x000fe2000bf06270 */
[----:B------:R-:W4:Y:S01]  /*21e0*/  @!P1 LDG.E.U16 R150, desc[UR18][R6.64] ;  /* 0x0000001206969981 */ /* 0x000f22000c1e1500 */
[----:B------:R-:W-:-:S03]  /*21f0*/  ISETP.GE.AND P1, PT, R118, UR24, PT ;  /* 0x0000001876007c0c */ /* 0x000fc6000bf26270 */
[----:B------:R-:W4:Y:S01]  /*2200*/  @!P2 LDG.E.U16 R152, desc[UR18][R8.64] ;  /* 0x000000120898a981 */ /* 0x000f22000c1e1500 */
[----:B------:R-:W-:Y:S01]  /*2210*/  ISETP.GE.AND P2, PT, R110, UR24, PT ;  /* 0x000000186e007c0c */ /* 0x000fe2000bf46270 */
[----:B------:R-:W-:Y:S01]  /*2220*/  IMAD.WIDE R10, R103, 0x2, R2 ;  /* 0x00000002670a7825 */ /* 0x000fe200078e0202 */
[----:B------:R-:W-:Y:S02]  /*2230*/  PRMT R177, RZ, 0x7610, R177 ;  /* 0x00007610ffb17816 */ /* 0x000fe400000000b1 */
[----:B------:R-:W-:Y:S01]  /*2240*/  PRMT R154, RZ, 0x7610, R154 ;  /* 0x00007610ff9a7816 */ /* 0x000fe2000000009a */
[----:B0-----:R-:W-:Y:S01]  /*2250*/  IMAD.WIDE R12, R153, 0x2, R2 ;  /* 0x00000002990c7825 */ /* 0x001fe200078e0202 */
[----:B------:R-:W-:Y:S02]  /*2260*/  PRMT R158, RZ, 0x7610, R158 ;  /* 0x00007610ff9e7816 */ /* 0x000fe4000000009e */
[----:B------:R-:W4:Y:S01]  /*2270*/  @!P3 LDG.E.U16 R177, desc[UR18][R10.64] ;  /* 0x000000120ab1b981 */ /* 0x000f22000c1e1500 */
[----:B------:R-:W-:Y:S01]  /*2280*/  PRMT R164, RZ, 0x7610, R164 ;  /* 0x00007610ffa47816 */ /* 0x000fe200000000a4 */
[----:B-1----:R-:W-:Y:S01]  /*2290*/  IMAD.WIDE R4, R155, 0x2, R2 ;  /* 0x000000029b047825 */ /* 0x002fe200078e0202 */
[----:B------:R-:W-:Y:S01]  /*22a0*/  PRMT R166, RZ, 0x7610, R166 ;  /* 0x00007610ffa67816 */ /* 0x000fe200000000a6 */
[----:B------:R0:W4:Y:S01]  /*22b0*/  @!P4 LDG.E.U16 R154, desc[UR18][R12.64] ;  /* 0x000000120c9ac981 */ /* 0x000122000c1e1500 */
[----:B------:R-:W-:Y:S01]  /*22c0*/  ISETP.GE.AND P3, PT, R112, UR24, PT ;  /* 0x0000001870007c0c */ /* 0x000fe2000bf66270 */
[--C-:B------:R-:W-:Y:S01]  /*22d0*/  IMAD.WIDE R14, R163, 0x2, R2.reuse ;  /* 0x00000002a30e7825 */ /* 0x100fe200078e0202 */
[----:B------:R-:W-:Y:S01]  /*22e0*/  ISETP.GE.AND P4, PT, R114, UR24, PT ;  /* 0x0000001872007c0c */ /* 0x000fe2000bf86270 */
[----:B------:R1:W4:Y:S01]  /*22f0*/  @!P2 LDG.E.U16 R158, desc[UR18][R4.64] ;  /* 0x00000012049ea981 */ /* 0x000322000c1e1500 */
[----:B------:R-:W-:Y:S01]  /*2300*/  ISETP.GE.AND P5, PT, R116, UR24, PT ;  /* 0x0000001874007c0c */ /* 0x000fe2000bfa6270 */
[----:B0-----:R-:W-:-:S02]  /*2310*/  IMAD.WIDE R12, R161, 0x2, R2 ;  /* 0x00000002a10c7825 */ /* 0x001fc400078e0202 */
[----:B------:R-:W4:Y:S01]  /*2320*/  @!P0 LDG.E.U16 R166, desc[UR18][R14.64] ;  /* 0x000000120ea68981 */ /* 0x000f22000c1e1500 */
[----:B------:R-:W-:Y:S02]  /*2330*/  ISETP.GE.AND P2, PT, R120, UR24, PT ;  /* 0x0000001878007c0c */ /* 0x000fe4000bf46270 */
[----:B------:R-:W-:Y:S01]  /*2340*/  ISETP.GE.AND P0, PT, R123, UR24, PT ;  /* 0x000000187b007c0c */ /* 0x000fe2000bf06270 */
[----:B------:R-:W4:Y:S01]  /*2350*/  @!P1 LDG.E.U16 R164, desc[UR18][R12.64] ;  /* 0x000000120ca49981 */ /* 0x000f22000c1e1500 */
[----:B------:R-:W-:Y:S01]  /*2360*/  ISETP.GE.AND P1, PT, R122, UR24, PT ;  /* 0x000000187a007c0c */ /* 0x000fe2000bf26270 */
[----:B------:R-:W-:Y:S01]  /*2370*/  IMAD.WIDE R6, R157, 0x2, R2 ;  /* 0x000000029d067825 */ /* 0x000fe200078e0202 */
[----:B------:R-:W-:Y:S02]  /*2380*/  PRMT R160, RZ, 0x7610, R160 ;  /* 0x00007610ffa07816 */ /* 0x000fe400000000a0 */
[----:B------:R-:W-:Y:S01]  /*2390*/  PRMT R181, RZ, 0x7610, R181 ;  /* 0x00007610ffb57816 */ /* 0x000fe200000000b5 */
[----:B------:R-:W-:Y:S01]  /*23a0*/  IMAD.WIDE R8, R89, 0x2, R2 ;  /* 0x0000000259087825 */ /* 0x000fe200078e0202 */
[----:B------:R-:W-:-:S02]  /*23b0*/  PRMT R162, RZ, 0x7610, R162 ;  /* 0x00007610ffa27816 */ /* 0x000fc400000000a2 */
[----:B------:R-:W4:Y:S01]  /*23c0*/  @!P3 LDG.E.U16 R160, desc[UR18][R6.64] ;  /* 0x0000001206a0b981 */ /* 0x000f22000c1e1500 */
[----:B------:R-:W-:Y:S01]  /*23d0*/  IMAD.WIDE R10, R159, 0x2, R2 ;  /* 0x000000029f0a7825 */ /* 0x000fe200078e0202 */
[----:B------:R-:W-:Y:S02]  /*23e0*/  PRMT R183, RZ, 0x7610, R183 ;  /* 0x00007610ffb77816 */ /* 0x000fe400000000b7 */
[----:B------:R0:W4:Y:S01]  /*23f0*/  @!P4 LDG.E.U16 R181, desc[UR18][R8.64] ;  /* 0x0000001208b5c981 */ /* 0x000122000c1e1500 */
[----:B------:R-:W-:Y:S01]  /*2400*/  PRMT R170, RZ, 0x7610, R170 ;  /* 0x00007610ffaa7816 */ /* 0x000fe200000000aa */
[----:B-1----:R-:W-:Y:S01]  /*2410*/  IMAD.WIDE R4, R91, 0x2, R2 ;  /* 0x000000025b047825 */ /* 0x002fe200078e0202 */
[----:B------:R-:W-:Y:S01]  /*2420*/  PRMT R172, RZ, 0x7610, R172 ;  /* 0x00007610ffac7816 */ /* 0x000fe200000000ac */
[----:B------:R1:W4:Y:S01]  /*2430*/  @!P5 LDG.E.U16 R162, desc[UR18][R10.64] ;  /* 0x000000120aa2d981 */ /* 0x000322000c1e1500 */
[----:B------:R-:W-:Y:S01]  /*2440*/  ISETP.GE.AND P3, PT, R121, UR24, PT ;  /* 0x0000001879007c0c */ /* 0x000fe2000bf66270 */
[----:B0-----:R-:W-:-:S02]  /*2450*/  IMAD.WIDE R8, R167, 0x2, R2 ;  /* 0x00000002a7087825 */ /* 0x001fc400078e0202 */
[----:B------:R0:W4:Y:S02]  /*2460*/  @!P2 LDG.E.U16 R183, desc[UR18][R4.64] ;  /* 0x0000001204b7a981 */ /* 0x000124000c1e1500 */
[--C-:B-1----:R-:W-:Y:S02]  /*2470*/  IMAD.WIDE R10, R169, 0x2, R2.reuse ;  /* 0x00000002a90a7825 */ /* 0x102fe400078e0202 */
[----:B------:R-:W4:Y:S01]  /*2480*/  @!P1 LDG.E.U16 R170, desc[UR18][R8.64] ;  /* 0x0000001208aa9981 */ /* 0x000f22000c1e1500 */
[----:B------:R-:W-:Y:S02]  /*2490*/  ISETP.GE.AND P4, PT, R124, UR24, PT ;  /* 0x000000187c007c0c */ /* 0x000fe4000bf86270 */
[----:B------:R-:W-:Y:S01]  /*24a0*/  ISETP.GE.AND P2, PT, R125, UR24, PT ;  /* 0x000000187d007c0c */ /* 0x000fe2000bf46270 */
[----:B------:R-:W4:Y:S01]  /*24b0*/  @!P0 LDG.E.U16 R172, desc[UR18][R10.64] ;  /* 0x000000120aac8981 */ /* 0x000f22000c1e1500 */
[----:B------:R-:W-:Y:S02]  /*24c0*/  ISETP.GE.AND P1, PT, R126, UR24, PT ;  /* 0x000000187e007c0c */ /* 0x000fe4000bf26270 */
[----:B------:R-:W-:Y:S01]  /*24d0*/  ISETP.GE.AND P0, PT, R127, UR24, PT ;  /* 0x000000187f007c0c */ /* 0x000fe2000bf06270 */
[----:B------:R-:W-:Y:S01]  /*24e0*/  IMAD.WIDE R6, R165, 0x2, R2 ;  /* 0x00000002a5067825 */ /* 0x000fe200078e0202 */
[----:B------:R-:W-:-:S02]  /*24f0*/  PRMT R168, RZ, 0x7610, R168 ;  /* 0x00007610ffa87816 */ /* 0x000fc400000000a8 */
[----:B------:R-:W-:Y:S01]  /*2500*/  PRMT R185, RZ, 0x7610, R185 ;  /* 0x00007610ffb97816 */ /* 0x000fe200000000b9 */
[----:B------:R-:W-:Y:S01]  /*2510*/  IMAD.WIDE R12, R93, 0x2, R2 ;  /* 0x000000025d0c7825 */ /* 0x000fe200078e0202 */
[----:B------:R-:W-:Y:S02]  /*2520*/  PRMT R176, RZ, 0x7610, R176 ;  /* 0x00007610ffb07816 */ /* 0x000fe400000000b0 */
[----:B------:R1:W4:Y:S01]  /*2530*/  @!P3 LDG.E.U16 R168, desc[UR18][R6.64] ;  /* 0x0000001206a8b981 */ /* 0x000322000c1e1500 */
[----:B------:R-:W-:Y:S01]  /*2540*/  PRMT R180, RZ, 0x7610, R180 ;  /* 0x00007610ffb47816 */ /* 0x000fe200000000b4 */
[----:B------:R-:W-:Y:S01]  /*2550*/  IMAD.WIDE R14, R171, 0x2, R2 ;  /* 0x00000002ab0e7825 */ /* 0x000fe200078e0202 */
[----:B------:R-:W-:Y:S01]  /*2560*/  PRMT R178, RZ, 0x7610, R178 ;  /* 0x00007610ffb27816 */ /* 0x000fe200000000b2 */
[----:B------:R-:W4:Y:S01]  /*2570*/  @!P4 LDG.E.U16 R185, desc[UR18][R12.64] ;  /* 0x000000120cb9c981 */ /* 0x000f22000c1e1500 */
[----:B------:R-:W-:Y:S01]  /*2580*/  ISETP.GE.AND P3, PT, R128, UR24, PT ;  /* 0x0000001880007c0c */ /* 0x000fe2000bf66270 */
[----:B0-----:R-:W-:-:S04]  /*2590*/  IMAD.WIDE R4, R87, 0x2, R2 ;  /* 0x0000000257047825 */ /* 0x001fc800078e0202 */
[----:B-1----:R-:W-:Y:S01]  /*25a0*/  IMAD.WIDE R6, R117, 0x2, R2 ;  /* 0x0000000275067825 */ /* 0x002fe200078e0202 */
[----:B------:R-:W4:Y:S01]  /*25b0*/  @!P2 LDG.E.U16 R176, desc[UR18][R14.64] ;  /* 0x000000120eb0a981 */ /* 0x000f22000c1e1500 */
[----:B------:R-:W-:Y:S02]  /*25c0*/  ISETP.GE.AND P2, PT, R129, UR24, PT ;  /* 0x0000001881007c0c */ /* 0x000fe4000bf46270 */
[----:B------:R-:W-:Y:S01]  /*25d0*/  ISETP.GE.AND P4, PT, R131, UR24, PT ;  /* 0x0000001883007c0c */ /* 0x000fe2000bf86270 */
[----:B------:R0:W4:Y:S01]  /*25e0*/  @!P1 LDG.E.U16 R180, desc[UR18][R4.64] ;  /* 0x0000001204b49981 */ /* 0x000122000c1e1500 */
[----:B------:R-:W-:-:S03]  /*25f0*/  ISETP.GE.AND P1, PT, R130, UR24, PT ;  /* 0x0000001882007c0c */ /* 0x000fc6000bf26270 */
[----:B------:R-:W4:Y:S01]  /*2600*/  @!P0 LDG.E.U16 R178, desc[UR18][R6.64] ;  /* 0x0000001206b28981 */ /* 0x000f22000c1e1500 */
[----:B------:R-:W-:Y:S01]  /*2610*/  ISETP.GE.AND P0, PT, R132, UR24, PT ;  /* 0x0000001884007c0c */ /* 0x000fe2000bf06270 */
[----:B------:R-:W-:Y:S01]  /*2620*/  IMAD.WIDE R8, R101, 0x2, R2 ;  /* 0x0000000265087825 */ /* 0x000fe200078e0202 */
[----:B------:R-:W-:Y:S02]  /*2630*/  PRMT R187, RZ, 0x7610, R187 ;  /* 0x00007610ffbb7816 */ /* 0x000fe400000000bb */
[----:B------:R-:W-:Y:S01]  /*2640*/  PRMT R186, RZ, 0x7610, R186 ;  /* 0x00007610ffba7816 */ /* 0x000fe200000000ba */
[----:B0-----:R-:W-:Y:S01]  /*2650*/  IMAD.MOV.U32 R5, RZ, RZ, R191 ;  /* 0x000000ffff057224 */ /* 0x001fe200078e00bf */
[----:B------:R-:W-:Y:S01]  /*2660*/  PRMT R184, RZ, 0x7610, R184 ;  /* 0x00007610ffb87816 */ /* 0x000fe200000000b8 */
[----:B------:R-:W-:Y:S01]  /*2670*/  IMAD.WIDE R10, R115, 0x2, R2 ;  /* 0x00000002730a7825 */ /* 0x000fe200078e0202 */
[----:B------:R0:W4:Y:S01]  /*2680*/  @!P3 LDG.E.U16 R187, desc[UR18][R8.64] ;  /* 0x0000001208bbb981 */ /* 0x000122000c1e1500 */
[----:B------:R-:W-:-:S02]  /*2690*/  PRMT R182, RZ, 0x7610, R182 ;  /* 0x00007610ffb67816 */ /* 0x000fc400000000b6 */
[----:B------:R-:W-:Y:S01]  /*26a0*/  PRMT R191, RZ, 0x7610, R191 ;  /* 0x00007610ffbf7816 */ /* 0x000fe200000000bf */
[--C-:B------:R-:W-:Y:S01]  /*26b0*/  IMAD.WIDE R14, R85, 0x2, R2.reuse ;  /* 0x00000002550e7825 */ /* 0x100fe200078e0202 */
[----:B------:R1:W4:Y:S03]  /*26c0*/  @!P2 LDG.E.U16 R186, desc[UR18][R10.64] ;  /* 0x000000120abaa981 */ /* 0x000326000c1e1500 */
[--C-:B------:R-:W-:Y:S01]  /*26d0*/  IMAD.WIDE R16, R113, 0x2, R2.reuse ;  /* 0x0000000271107825 */ /* 0x100fe200078e0202 */
[----:B------:R-:W4:Y:S03]  /*26e0*/  @!P1 LDG.E.U16 R184, desc[UR18][R14.64] ;  /* 0x000000120eb89981 */ /* 0x000f26000c1e1500 */
[----:B0-----:R-:W-:Y:S01]  /*26f0*/  IMAD.WIDE R8, R95, 0x2, R2 ;  /* 0x000000025f087825 */ /* 0x001fe200078e0202 */
[----:B------:R-:W4:Y:S04]  /*2700*/  @!P4 LDG.E.U16 R182, desc[UR18][R16.64] ;  /* 0x0000001210b6c981 */ /* 0x000f28000c1e1500 */
[----:B------:R0:W4:Y:S01]  /*2710*/  @!P0 LDG.E.U16 R191, desc[UR18][R8.64] ;  /* 0x0000001208bf8981 */ /* 0x000122000c1e1500 */
[----:B------:R-:W-:Y:S01]  /*2720*/  BAR.SYNC.DEFER_BLOCKING 0x0 ;  /* 0x0000000000007b1d */ /* 0x000fe20000010000 */
[----:B------:R-:W-:Y:S01]  /*2730*/  ISETP.GE.AND P2, PT, R84, UR24, PT ;  /* 0x0000001854007c0c */ /* 0x000fe2000bf46270 */
[----:B------:R-:W-:-:S02]  /*2740*/  IMAD.MOV.U32 R4, RZ, RZ, R174 ;  /* 0x000000ffff047224 */ /* 0x000fc400078e00ae */
[--C-:B------:R-:W-:Y:S02]  /*2750*/  IMAD.MOV.U32 R6, RZ, RZ, R188.reuse ;  /* 0x000000ffff067224 */ /* 0x100fe400078e00bc */
[----:B------:R-:W-:Y:S01]  /*2760*/  IMAD.MOV.U32 R7, RZ, RZ, R189 ;  /* 0x000000ffff077224 */ /* 0x000fe200078e00bd */
[----:B------:R-:W-:Y:S01]  /*2770*/  PRMT R188, RZ, 0x7610, R188 ;  /* 0x00007610ffbc7816 */ /* 0x000fe200000000bc */
[----:B-1----:R-:W-:Y:S01]  /*2780*/  IMAD.WIDE R10, R99, 0x2, R4 ;  /* 0x00000002630a7825 */ /* 0x002fe200078e0204 */
[----:B------:R-:W-:-:S03]  /*2790*/  PRMT R189, RZ, 0x7610, R189 ;  /* 0x00007610ffbd7816 */ /* 0x000fc600000000bd */
[----:B------:R-:W-:Y:S01]  /*27a0*/  IMAD.WIDE R12, R99, 0x2, R6 ;  /* 0x00000002630c7825 */ /* 0x000fe200078e0206 */
[----:B------:R-:W-:-:S03]  /*27b0*/  PRMT R193, RZ, 0x7610, R193 ;  /* 0x00007610ffc17816 */ /* 0x000fc600000000c1 */
[----:B0-----:R-:W-:Y:S02]  /*27c0*/  IMAD.MOV.U32 R8, RZ, RZ, R18 ;  /* 0x000000ffff087224 */ /* 0x001fe400078e0012 */
[----:B------:R-:W-:Y:S02]  /*27d0*/  IMAD.MOV.U32 R9, RZ, RZ, R19 ;  /* 0x000000ffff097224 */ /* 0x000fe400078e0013 */
[----:B------:R-:W-:Y:S02]  /*27e0*/  IMAD.MOV.U32 R14, RZ, RZ, R56 ;  /* 0x000000ffff0e7224 */ /* 0x000fe400078e0038 */
[----:B------:R-:W-:Y:S01]  /*27f0*/  IMAD.MOV.U32 R15, RZ, RZ, R59 ;  /* 0x000000ffff0f7224 */ /* 0x000fe200078e003b */
[----:B------:R0:W4:Y:S04]  /*2800*/  @!P2 LDG.E.U16 R188, desc[UR18][R12.64] ;  /* 0x000000120cbca981 */ /* 0x000128000c1e1500 */
[----:B------:R1:W4:Y:S01]  /*2810*/  @!P2 LDG.E.U16 R189, desc[UR18][R10.64] ;  /* 0x000000120abda981 */ /* 0x000322000c1e1500 */
[----:B------:R-:W-:Y:S01]  /*2820*/  IMAD.MOV.U32 R16, RZ, RZ, R23 ;  /* 0x000000ffff107224 */ /* 0x000fe200078e0017 */
[----:B------:R-:W-:Y:S01]  /*2830*/  PRMT R192, RZ, 0x7610, R192 ;  /* 0x00007610ffc07816 */ /* 0x000fe200000000c0 */
[----:B------:R-:W-:-:S02]  /*2840*/  IMAD.MOV.U32 R17, RZ, RZ, R58 ;  /* 0x000000ffff117224 */ /* 0x000fc400078e003a */
[----:B0-----:R-:W-:Y:S02]  /*2850*/  IMAD.MOV.U32 R12, RZ, RZ, R20 ;  /* 0x000000ffff0c7224 */ /* 0x001fe400078e0014 */
[----:B------:R-:W-:Y:S02]  /*2860*/  IMAD.MOV.U32 R13, RZ, RZ, R57 ;  /* 0x000000ffff0d7224 */ /* 0x000fe400078e0039 */
[----:B-1----:R-:W-:Y:S02]  /*2870*/  IMAD.MOV.U32 R10, RZ, RZ, R22 ;  /* 0x000000ffff0a7224 */ /* 0x002fe400078e0016 */
[----:B------:R-:W-:Y:S01]  /*2880*/  IMAD.MOV.U32 R11, RZ, RZ, R21 ;  /* 0x000000ffff0b7224 */ /* 0x000fe200078e0015 */
[----:B------:R-:W-:Y:S01]  /*2890*/  PRMT R195, RZ, 0x7610, R195 ;  /* 0x00007610ffc37816 */ /* 0x000fe200000000c3 */
[----:B------:R-:W-:Y:S01]  /*28a0*/  IMAD.WIDE R20, R99, 0x2, R14 ;  /* 0x0000000263147825 */ /* 0x000fe200078e020e */
[----:B------:R-:W-:-:S03]  /*28b0*/  PRMT R194, RZ, 0x7610, R194 ;  /* 0x00007610ffc27816 */ /* 0x000fc600000000c2 */
[C---:B------:R-:W-:Y:S01]  /*28c0*/  IMAD.WIDE R22, R99.reuse, 0x2, R12 ;  /* 0x0000000263167825 */ /* 0x040fe200078e020c */
[----:B------:R-:W-:Y:S01]  /*28d0*/  PRMT R190, RZ, 0x7610, R190 ;  /* 0x00007610ffbe7816 */ /* 0x000fe200000000be */
[----:B------:R0:W4:Y:S02]  /*28e0*/  @!P2 LDG.E.U16 R193, desc[UR18][R20.64] ;  /* 0x0000001214c1a981 */ /* 0x000124000c1e1500 */
[C---:B------:R-:W-:Y:S02]  /*28f0*/  IMAD.WIDE R56, R99.reuse, 0x2, R10 ;  /* 0x0000000263387825 */ /* 0x040fe400078e020a */
[----:B------:R1:W4:Y:S02]  /*2900*/  @!P2 LDG.E.U16 R192, desc[UR18][R22.64] ;  /* 0x0000001216c0a981 */ /* 0x000324000c1e1500 */
[C---:B------:R-:W-:Y:S02]  /*2910*/  IMAD.WIDE R58, R99.reuse, 0x2, R8 ;  /* 0x00000002633a7825 */ /* 0x040fe400078e0208 */
[----:B------:R1:W4:Y:S02]  /*2920*/  @!P2 LDG.E.U16 R195, desc[UR18][R56.64] ;  /* 0x0000001238c3a981 */ /* 0x000324000c1e1500 */
[----:B------:R-:W-:-:S02]  /*2930*/  IMAD.WIDE R18, R99, 0x2, R16 ;  /* 0x0000000263127825 */ /* 0x000fc400078e0210 */
[----:B------:R1:W4:Y:S02]  /*2940*/  @!P2 LDG.E.U16 R194, desc[UR18][R58.64] ;  /* 0x000000123ac2a981 */ /* 0x000324000c1e1500 */
[----:B0-----:R-:W-:Y:S02]  /*2950*/  IMAD.MOV.U32 R20, RZ, RZ, R62 ;  /* 0x000000ffff147224 */ /* 0x001fe400078e003e */
[----:B------:R-:W-:Y:S01]  /*2960*/  IMAD.MOV.U32 R21, RZ, RZ, R63 ;  /* 0x000000ffff157224 */ /* 0x000fe200078e003f */
[----:B------:R0:W4:Y:S01]  /*2970*/  @!P2 LDG.E.U16 R190, desc[UR18][R18.64] ;  /* 0x0000001212bea981 */ /* 0x000122000c1e1500 */
[----:B-1----:R-:W-:Y:S02]  /*2980*/  IMAD.MOV.U32 R22, RZ, RZ, R64 ;  /* 0x000000ffff167224 */ /* 0x002fe400078e0040 */
[----:B------:R-:W-:Y:S02]  /*2990*/  IMAD.MOV.U32 R23, RZ, RZ, R65 ;  /* 0x000000ffff177224 */ /* 0x000fe400078e0041 */
[----:B------:R-:W-:-:S02]  /*29a0*/  IMAD.MOV.U32 R56, RZ, RZ, R68 ;  /* 0x000000ffff387224 */ /* 0x000fc400078e0044 */
[----:B------:R-:W-:Y:S02]  /*29b0*/  IMAD.MOV.U32 R57, RZ, RZ, R69 ;  /* 0x000000ffff397224 */ /* 0x000fe400078e0045 */
[----:B------:R-:W-:Y:S02]  /*29c0*/  IMAD.MOV.U32 R58, RZ, RZ, R66 ;  /* 0x000000ffff3a7224 */ /* 0x000fe400078e0042 */
[----:B------:R-:W-:Y:S01]  /*29d0*/  IMAD.MOV.U32 R59, RZ, RZ, R67 ;  /* 0x000000ffff3b7224 */ /* 0x000fe200078e0043 */
[----:B------:R-:W-:Y:S01]  /*29e0*/  PRMT R197, RZ, 0x7610, R197 ;  /* 0x00007610ffc57816 */ /* 0x000fe200000000c5 */
[----:B0-----:R-:W-:Y:S01]  /*29f0*/  IMAD.MOV.U32 R18, RZ, RZ, R60 ;  /* 0x000000ffff127224 */ /* 0x001fe200078e003c */
[----:B------:R-:W-:Y:S01]  /*2a00*/  PRMT R196, RZ, 0x7610, R196 ;  /* 0x00007610ffc47816 */ /* 0x000fe200000000c4 */
[----:B------:R-:W-:Y:S01]  /*2a10*/  IMAD.MOV.U32 R19, RZ, RZ, R61 ;  /* 0x000000ffff137224 */ /* 0x000fe200078e003d */
[----:B------:R-:W-:Y:S01]  /*2a20*/  PRMT R198, RZ, 0x7610, R198 ;  /* 0x00007610ffc67816 */ /* 0x000fe200000000c6 */
[----:B------:R-:W-:Y:S01]  /*2a30*/  IMAD.WIDE R60, R99, 0x2, R58 ;  /* 0x00000002633c7825 */ /* 0x000fe200078e023a */
[----:B------:R-:W-:-:S03]  /*2a40*/  PRMT R200, RZ, 0x7610, R200 ;  /* 0x00007610ffc87816 */ /* 0x000fc600000000c8 */
[C---:B------:R-:W-:Y:S01]  /*2a50*/  IMAD.WIDE R62, R99.reuse, 0x2, R56 ;  /* 0x00000002633e7825 */ /* 0x040fe200078e0238 */
[----:B------:R-:W-:Y:S01]  /*2a60*/  PRMT R202, RZ, 0x7610, R202 ;  /* 0x00007610ffca7816 */ /* 0x000fe200000000ca */
[----:B------:R-:W4:Y:S02]  /*2a70*/  @!P2 LDG.E.U16 R197, desc[UR18][R60.64] ;  /* 0x000000123cc5a981 */ /* 0x000f24000c1e1500 */
[C---:B------:R-:W-:Y:S02]  /*2a80*/  IMAD.WIDE R64, R99.reuse, 0x2, R22 ;  /* 0x0000000263407825 */ /* 0x040fe400078e0216 */
[----:B------:R0:W4:Y:S02]  /*2a90*/  @!P2 LDG.E.U16 R196, desc[UR18][R62.64] ;  /* 0x000000123ec4a981 */ /* 0x000124000c1e1500 */
[C---:B------:R-:W-:Y:S02]  /*2aa0*/  IMAD.WIDE R66, R99.reuse, 0x2, R20 ;  /* 0x0000000263427825 */ /* 0x040fe400078e0214 */
[----:B------:R-:W4:Y:S02]  /*2ab0*/  @!P2 LDG.E.U16 R198, desc[UR18][R64.64] ;  /* 0x0000001240c6a981 */ /* 0x000f24000c1e1500 */
[----:B------:R-:W-:-:S02]  /*2ac0*/  IMAD.WIDE R68, R99, 0x2, R18 ;  /* 0x0000000263447825 */ /* 0x000fc400078e0212 */
[----:B------:R1:W4:Y:S02]  /*2ad0*/  @!P2 LDG.E.U16 R200, desc[UR18][R66.64] ;  /* 0x0000001242c8a981 */ /* 0x000324000c1e1500 */
[----:B0-----:R-:W-:Y:S02]  /*2ae0*/  IMAD.MOV.U32 R62, RZ, RZ, R146 ;  /* 0x000000ffff3e7224 */ /* 0x001fe400078e0092 */
[----:B------:R-:W-:Y:S01]  /*2af0*/  IMAD.MOV.U32 R63, RZ, RZ, R73 ;  /* 0x000000ffff3f7224 */ /* 0x000fe200078e0049 */
[----:B------:R0:W4:Y:S01]  /*2b00*/  @!P2 LDG.E.U16 R202, desc[UR18][R68.64] ;  /* 0x0000001244caa981 */ /* 0x000122000c1e1500 */
[----:B------:R-:W-:Y:S02]  /*2b10*/  IMAD.MOV.U32 R60, RZ, RZ, R156 ;  /* 0x000000ffff3c7224 */ /* 0x000fe400078e009c */
[----:B------:R-:W-:Y:S02]  /*2b20*/  IMAD.MOV.U32 R61, RZ, RZ, R179 ;  /* 0x000000ffff3d7224 */ /* 0x000fe400078e00b3 */
[----:B-1----:R-:W-:-:S02]  /*2b30*/  IMAD.MOV.U32 R66, RZ, RZ, R72 ;  /* 0x000000ffff427224 */ /* 0x002fc400078e0048 */
[----:B------:R-:W-:Y:S02]  /*2b40*/  IMAD.MOV.U32 R67, RZ, RZ, R71 ;  /* 0x000000ffff437224 */ /* 0x000fe400078e0047 */
[----:B------:R-:W-:Y:S02]  /*2b50*/  IMAD.MOV.U32 R64, RZ, RZ, R70 ;  /* 0x000000ffff407224 */ /* 0x000fe400078e0046 */
[----:B------:R-:W-:Y:S01]  /*2b60*/  IMAD.MOV.U32 R65, RZ, RZ, R175 ;  /* 0x000000ffff417224 */ /* 0x000fe200078e00af */
[----:B------:R-:W-:Y:S01]  /*2b70*/  PRMT R179, RZ, 0x7610, R179 ;  /* 0x00007610ffb37816 */ /* 0x000fe200000000b3 */
[C---:B------:R-:W-:Y:S01]  /*2b80*/  IMAD.WIDE R72, R99.reuse, 0x2, R66 ;  /* 0x0000000263487825 */ /* 0x040fe200078e0242 */
[----:B------:R-:W-:Y:S02]  /*2b90*/  PRMT R199, RZ, 0x7610, R199 ;  /* 0x00007610ffc77816 */ /* 0x000fe400000000c7 */
[----:B------:R-:W-:Y:S01]  /*2ba0*/  PRMT R201, RZ, 0x7610, R201 ;  /* 0x00007610ffc97816 */ /* 0x000fe200000000c9 */
[----:B------:R-:W-:Y:S01]  /*2bb0*/  IMAD.WIDE R70, R99, 0x2, R64 ;  /* 0x0000000263467825 */ /* 0x000fe200078e0240 */
[----:B------:R-:W-:-:S02]  /*2bc0*/  PRMT R203, RZ, 0x7610, R203 ;  /* 0x00007610ffcb7816 */ /* 0x000fc400000000cb */
[----:B------:R-:W4:Y:S01]  /*2bd0*/  @!P2 LDG.E.U16 R199, desc[UR18][R72.64] ;  /* 0x0000001248c7a981 */ /* 0x000f22000c1e1500 */
[----:B0-----:R-:W-:-:S03]  /*2be0*/  IMAD.WIDE R68, R99, 0x2, R60 ;  /* 0x0000000263447825 */ /* 0x001fc600078e023c */
[----:B------:R-:W4:Y:S01]  /*2bf0*/  @!P2 LDG.E.U16 R179, desc[UR18][R70.64] ;  /* 0x0000001246b3a981 */ /* 0x000f22000c1e1500 */
[----:B------:R-:W-:-:S03]  /*2c00*/  IMAD.WIDE R174, R99, 0x2, R62 ;  /* 0x0000000263ae7825 */ /* 0x000fc600078e023e */
[----:B------:R-:W4:Y:S04]  /*2c10*/  @!P2 LDG.E.U16 R201, desc[UR18][R68.64] ;  /* 0x0000001244c9a981 */ /* 0x000f28000c1e1500 */
[----:B------:R-:W4:Y:S04]  /*2c20*/  @!P2 LDG.E.U16 R203, desc[UR18][R174.64] ;  /* 0x00000012aecba981 */ /* 0x000f28000c1e1500 */
[----:B--2---:R-:W-:Y:S04]  /*2c30*/  STS.U16 [R83+UR17], R138 ;  /* 0x0000008a53007988 */ /* 0x004fe80008000411 */
[----:B---3--:R-:W-:Y:S04]  /*2c40*/  STS.U16 [R83+UR17+0x400], R74 ;  /* 0x0004004a53007988 */ /* 0x008fe80008000411 */
[----:B-----5:R-:W-:Y:S04]  /*2c50*/  STS.U16 [R83+UR17+0x800], R148 ;  /* 0x0008009453007988 */ /* 0x020fe80008000411 */
[----:B----4-:R-:W-:Y:S04]  /*2c60*/  STS.U16 [R83+UR17+0xc00], R154 ;  /* 0x000c009a53007988 */ /* 0x010fe80008000411 */
[----:B------:R-:W-:Y:S04]  /*2c70*/  STS.U16 [R83+UR17+0x1000], R162 ;  /* 0x001000a253007988 */ /* 0x000fe80008000411 */
        /* <DEDUP_REMOVED lines=39> */
[----:B------:R0:W-:Y:S04]  /*2ef0*/  STS.U16 [R136+UR17+0x5200], R179 ;  /* 0x005200b388007988 */ /* 0x0001e80008000411 */
[----:B------:R1:W-:Y:S04]  /*2f00*/  STS.U16 [R136+UR17+0x5600], R199 ;  /* 0x005600c788007988 */ /* 0x0003e80008000411 */
[----:B------:R1:W-:Y:S04]  /*2f10*/  STS.U16 [R136+UR17+0x5a00], R201 ;  /* 0x005a00c988007988 */ /* 0x0003e80008000411 */
[----:B------:R1:W-:Y:S01]  /*2f20*/  STS.U16 [R136+UR17+0x5e00], R203 ;  /* 0x005e00cb88007988 */ /* 0x0003e20008000411 */
[----:B------:R2:W-:Y:S06]  /*2f30*/  MEMBAR.ALL.CTA ;  /* 0x0000000000007992 */ /* 0x0005ec0000008000 */
[----:B--2---:R-:W2:Y:S01]  /*2f40*/  FENCE.VIEW.ASYNC.S ;  /* 0x00000000000073c6 */ /* 0x004ea20000000000 */
[----:B------:R-:W-:-:S04]  /*2f50*/  USHF.L.U32 UR4, UR25, 0x7, URZ ;  /* 0x0000000719047899 */ /* 0x000fc8000800063f */
[----:B------:R-:W-:Y:S01]  /*2f60*/  ULOP3.LUT UR4, UR4, 0x200, URZ, 0xc0, !UPT ;  /* 0x0000020004047892 */ /* 0x000fe2000f8ec03f */
[----:B--2---:R-:W-:Y:S03]  /*2f70*/  BAR.SYNC.DEFER_BLOCKING 0x0 ;  /* 0x0000000000007b1d */ /* 0x004fe60000010000 */
[----:B------:R-:W-:-:S04]  /*2f80*/  ULEA.HI UR4, UR17, UR4, URZ, 0x1c ;  /* 0x0000000411047291 */ /* 0x000fc8000f8fe03f */
[----:B------:R-:W-:Y:S01]  /*2f90*/  ULOP3.LUT UR12, UR4, 0x3fff, URZ, 0xc0, !UPT ;  /* 0x00003fff040c7892 */ /* 0x000fe2000f8ec03f */
[----:B------:R-:W-:Y:S01]  /*2fa0*/  UMOV UR15, 0x40000040 ;  /* 0x40000040000f7882 */ /* 0x000fe20000000000 */
[----:B------:R-:W-:Y:S01]  /*2fb0*/  UMOV UR13, 0x40000040 ;  /* 0x40000040000d7882 */ /* 0x000fe20000000000 */
[----:B------:R-:W-:-:S06]  /*2fc0*/  WARPGROUP.ARRIVE ;  /* 0x00000000000079c5 */ /* 0x000fcc0000000000 */
[----:B------:R-:W-:Y:S01]  /*2fd0*/  HGMMA.64x64x16.F32 R24, gdesc[UR12].tnspA, R24 ;  /* 0x20e000000c1879f0 */ /* 0x000fe20008700818 */
[----:B------:R-:W-:Y:S01]  /*2fe0*/  UIADD3 UR12, UP0, UR12, 0x80, URZ ;  /* 0x000000800c0c7890 */ /* 0x000fe2000ff1e03f */
[----:B------:R-:W-:-:S03]  /*2ff0*/  UMOV UR4, URZ ;  /* 0x0000003f00047c82 */ /* 0x000fc60008000000 */
[----:B------:R-:W-:-:S03]  /*3000*/  UIADD3.X UR5, UR4, 0x40000040, URZ, UP0, !UPT ;  /* 0x4000004004057890 */ /* 0x000fc600087fe43f */
[----:B------:R-:W-:-:S06]  /*3010*/  UMOV UR4, UR12 ;  /* 0x0000000c00047c82 */ /* 0x000fcc0008000000 */
[----:B------:R-:W-:Y:S01]  /*3020*/  HGMMA.64x64x16.F32 R24, gdesc[UR4].tnspA, R24 ;  /* 0x20e00000041879f0 */ /* 0x000fe20008700818 */
[----:B------:R-:W-:Y:S02]  /*3030*/  UIADD3.64 UR20, UR4, 0x80, URZ ;  /* 0x0000008004147897 */ /* 0x000fe4000fffe03f */
[----:B------:R-:W-:-:S07]  /*3040*/  UIADD3.64 UR8, UR4, 0x100, URZ ;  /* 0x0000010004087897 */ /* 0x000fce000fffe03f */
[----:B------:R-:W-:Y:S01]  /*3050*/  HGMMA.64x64x16.F32 R24, gdesc[UR20].tnspA, R24 ;  /* 0x20e00000141879f0 */ /* 0x000fe20008700818 */
[----:B------:R-:W-:-:S05]  /*3060*/  VIADD R82, R82, 0xffffffff ;  /* 0xffffffff52527836 */ /* 0x000fca0000000000 */
[----:B------:R-:W-:Y:S01]  /*3070*/  ISETP.NE.U32.AND P0, PT, R82, RZ, PT ;  /* 0x000000ff5200720c */ /* 0x000fe20003f05070 */
[----:B------:R-:W-:Y:S01]  /*3080*/  HGMMA.64x64x16.F32 R24, gdesc[UR8].tnspA, R24, gsb0 ;  /* 0x20e00000081879f0 */ /* 0x000fe20008000818 */
[----:B------:R-:W-:Y:S01]  /*3090*/  IMAD.WIDE R72, R109, 0x2, R62 ;  /* 0x000000026d487825 */ /* 0x000fe200078e023e */
[----:B------:R-:W-:-:S03]  /*30a0*/  UIADD3 UR24, UR24, -0x40, URZ ;  /* 0xffffffc018187890 */ /* 0x000fc6000fffe03f */
[----:B------:R-:W-:-:S04]  /*30b0*/  IMAD.WIDE R62, R109, 0x2, R20 ;  /* 0x000000026d3e7825 */ /* 0x000fc800078e0214 */
[----:B------:R-:W-:-:S04]  /*30c0*/  IMAD.WIDE R70, R109, 0x2, R66 ;  /* 0x000000026d467825 */ /* 0x000fc800078e0242 */
[----:B------:R-:W-:-:S04]  /*30d0*/  IMAD.WIDE R22, R109, 0x2, R22 ;  /* 0x000000026d167825 */ /* 0x000fc800078e0216 */
[----:B------:R-:W-:-:S04]  /*30e0*/  IMAD.WIDE R18, R109, 0x2, R18 ;  /* 0x000000026d127825 */ /* 0x000fc800078e0212 */
[----:B------:R-:W-:-:S04]  /*30f0*/  IMAD.WIDE R174, R109, 0x2, R64 ;  /* 0x000000026dae7825 */ /* 0x000fc800078e0240 */
[----:B------:R-:W-:-:S04]  /*3100*/  IMAD.WIDE R20, R109, 0x2, R10 ;  /* 0x000000026d147825 */ /* 0x000fc800078e020a */
[----:B0-----:R-:W-:-:S04]  /*3110*/  IMAD.WIDE R178, R109, 0x2, R60 ;  /* 0x000000026db27825 */ /* 0x001fc800078e023c */
[----:B------:R-:W-:-:S04]  /*3120*/  IMAD.WIDE R12, R109, 0x2, R12 ;  /* 0x000000026d0c7825 */ /* 0x000fc800078e020c */
[----:B------:R-:W-:-:S04]  /*3130*/  IMAD.WIDE R14, R109, 0x2, R14 ;  /* 0x000000026d0e7825 */ /* 0x000fc800078e020e */
[----:B------:R-:W-:-:S04]  /*3140*/  IMAD.WIDE R16, R109, 0x2, R16 ;  /* 0x000000026d107825 */ /* 0x000fc800078e0210 */
[----:B------:R-:W-:-:S04]  /*3150*/  IMAD.WIDE R4, R109, 0x2, R4 ;  /* 0x000000026d047825 */ /* 0x000fc800078e0204 */
[----:B------:R-:W-:-:S04]  /*3160*/  IMAD.WIDE R6, R109, 0x2, R6 ;  /* 0x000000026d067825 */ /* 0x000fc800078e0206 */
[----:B------:R-:W-:-:S04]  /*3170*/  IMAD.WIDE R2, R97, 0x2, R2 ;  /* 0x0000000261027825 */ /* 0x000fc800078e0202 */
[----:B------:R-:W-:Y:S02]  /*3180*/  IMAD.MOV.U32 R146, RZ, RZ, R72 ;  /* 0x000000ffff927224 */ /* 0x000fe400078e0048 */
[----:B------:R-:W-:Y:S02]  /*3190*/  IMAD.MOV.U32 R72, RZ, RZ, R70 ;  /* 0x000000ffff487224 */ /* 0x000fe400078e0046 */
[----:B------:R-:W-:Y:S02]  /*31a0*/  IMAD.MOV.U32 R64, RZ, RZ, R22 ;  /* 0x000000ffff407224 */ /* 0x000fe400078e0016 */
[----:B------:R-:W-:Y:S02]  /*31b0*/  IMAD.MOV.U32 R60, RZ, RZ, R18 ;  /* 0x000000ffff3c7224 */ /* 0x000fe400078e0012 */
[----:B------:R-:W-:Y:S02]  /*31c0*/  IMAD.MOV.U32 R61, RZ, RZ, R19 ;  /* 0x000000ffff3d7224 */ /* 0x000fe400078e0013 */
[----:B------:R-:W-:-:S02]  /*31d0*/  IMAD.MOV.U32 R65, RZ, RZ, R23 ;  /* 0x000000ffff417224 */ /* 0x000fc400078e0017 */
[----:B------:R-:W-:-:S04]  /*31e0*/  IMAD.WIDE R68, R109, 0x2, R56 ;  /* 0x000000026d447825 */ /* 0x000fc800078e0238 */
[----:B------:R-:W-:Y:S01]  /*31f0*/  IMAD.WIDE R66, R109, 0x2, R58 ;  /* 0x000000026d427825 */ /* 0x000fe200078e023a */
[----:B------:R-:W-:-:S03]  /*3200*/  WARPGROUP.DEPBAR.LE gsb0, 0x0 ;  /* 0x00008000000079c5 */ /* 0x000fc60000010000 */
[----:B------:R-:W-:Y:S02]  /*3210*/  IMAD.MOV.U32 R70, RZ, RZ, R174 ;  /* 0x000000ffff467224 */ /* 0x000fe400078e00ae */
[----:B------:R-:W-:Y:S02]  /*3220*/  IMAD.MOV.U32 R22, RZ, RZ, R20 ;  /* 0x000000ffff167224 */ /* 0x000fe400078e0014 */
[----:B------:R-:W-:Y:S02]  /*3230*/  IMAD.MOV.U32 R156, RZ, RZ, R178 ;  /* 0x000000ffff9c7224 */ /* 0x000fe400078e00b2 */
[----:B------:R-:W-:-:S04]  /*3240*/  IMAD.WIDE R18, R109, 0x2, R8 ;  /* 0x000000026d127825 */ /* 0x000fc800078e0208 */
[----:B------:R-:W-:Y:S02]  /*3250*/  IMAD.MOV.U32 R20, RZ, RZ, R12 ;  /* 0x000000ffff147224 */ /* 0x000fe400078e000c */
[----:B------:R-:W-:Y:S02]  /*3260*/  IMAD.MOV.U32 R57, RZ, RZ, R13 ;  /* 0x000000ffff397224 */ /* 0x000fe400078e000d */
[----:B------:R-:W-:Y:S02]  /*3270*/  IMAD.MOV.U32 R56, RZ, RZ, R14 ;  /* 0x000000ffff387224 */ /* 0x000fe400078e000e */
[----:B------:R-:W-:Y:S02]  /*3280*/  IMAD.MOV.U32 R59, RZ, RZ, R15 ;  /* 0x000000ffff3b7224 */ /* 0x000fe400078e000f */
[----:B------:R-:W-:Y:S02]  /*3290*/  IMAD.MOV.U32 R23, RZ, RZ, R16 ;  /* 0x000000ffff177224 */ /* 0x000fe400078e0010 */
[----:B------:R-:W-:-:S02]  /*32a0*/  IMAD.MOV.U32 R58, RZ, RZ, R17 ;  /* 0x000000ffff3a7224 */ /* 0x000fc400078e0011 */
[----:B------:R-:W-:Y:S02]  /*32b0*/  IMAD.MOV.U32 R174, RZ, RZ, R4 ;  /* 0x000000ffffae7224 */ /* 0x000fe400078e0004 */
[----:B------:R-:W-:Y:S02]  /*32c0*/  IMAD.MOV.U32 R191, RZ, RZ, R5 ;  /* 0x000000ffffbf7224 */ /* 0x000fe400078e0005 */
[----:B------:R-:W-:Y:S02]  /*32d0*/  IMAD.MOV.U32 R188, RZ, RZ, R6 ;  /* 0x000000ffffbc7224 */ /* 0x000fe400078e0006 */
[----:B------:R-:W-:Y:S02]  /*32e0*/  IMAD.MOV.U32 R189, RZ, RZ, R7 ;  /* 0x000000ffffbd7224 */ /* 0x000fe400078e0007 */
[----:B------:R-:W-:Y:S02]  /*32f0*/  IMAD.MOV.U32 R74, RZ, RZ, R2 ;  /* 0x000000ffff4a7224 */ /* 0x000fe400078e0002 */
[----:B------:R-:W-:Y:S01]  /*3300*/  IMAD.MOV.U32 R75, RZ, RZ, R3 ;  /* 0x000000ffff4b7224 */ /* 0x000fe200078e0003 */
[----:B-1----:R-:W-:Y:S06]  /*3310*/  @P0 BRA `(.L_x_1) ;  /* 0xffffffe800f40947 */ /* 0x002fec000383ffff */
[----:B------:R-:W-:Y:S02]  /*3320*/  F2FP.F16.F32.PACK_AB R51, R55, R51 ;  /* 0x000000333733723e */ /* 0x000fe400000000ff */
[----:B------:R-:W-:Y:S02]  /*3330*/  F2FP.F16.F32.PACK_AB R50, R54, R50 ;  /* 0x000000323632723e */ /* 0x000fe400000000ff */
[----:B------:R-:W-:Y:S02]  /*3340*/  F2FP.F16.F32.PACK_AB R49, R53, R49 ;  /* 0x000000313531723e */ /* 0x000fe400000000ff */
[----:B------:R-:W-:Y:S02]  /*3350*/  F2FP.F16.F32.PACK_AB R48, R52, R48 ;  /* 0x000000303430723e */ /* 0x000fe400000000ff */
[----:B------:R-:W-:Y:S02]  /*3360*/  F2FP.F16.F32.PACK_AB R43, R47, R43 ;  /* 0x0000002b2f2b723e */ /* 0x000fe400000000ff */
[----:B------:R-:W-:-:S02]  /*3370*/  F2FP.F16.F32.PACK_AB R42, R46, R42 ;  /* 0x0000002a2e2a723e */ /* 0x000fc400000000ff */
        /* <DEDUP_REMOVED lines=9> */
[----:B------:R-:W-:-:S07]  /*3410*/  F2FP.F16.F32.PACK_AB R24, R28, R24 ;  /* 0x000000181c18723e */ /* 0x000fce00000000ff */
.L_x_0:
[----:B------:R-:W-:Y:S01]  /*3420*/  BAR.SYNC.DEFER_BLOCKING 0x0 ;  /* 0x0000000000007b1d */ /* 0x000fe20000010000 */
[----:B------:R-:W-:Y:S01]  /*3430*/  IMAD.SHL.U32 R0, R76, 0x10, RZ ;  /* 0x000000104c007824 */ /* 0x000fe200078e00ff */
[----:B------:R-:W-:Y:S01]  /*3440*/  LEA R78, R78, UR17, 0x4 ;  /* 0x000000114e4e7c11 */ /* 0x000fe2000f8e20ff */
[----:B------:R-:W-:Y:S01]  /*3450*/  IMAD.SHL.U32 R2, R76, 0x100, RZ ;  /* 0x000001004c027824 */ /* 0x000fe200078e00ff */
[----:B------:R-:W-:Y:S01]  /*3460*/  LOP3.LUT R79, R80, UR16, R79, 0xfe, !PT ;  /* 0x00000010504f7c12 */ /* 0x000fe2000f8efe4f */
[----:B------:R-:W-:Y:S01]  /*3470*/  IMAD.SHL.U32 R76, R76, 0x8, RZ ;  /* 0x000000084c4c7824 */ /* 0x000fe200078e00ff */
[----:B------:R-:W-:Y:S02]  /*3480*/  LOP3.LUT R0, R0, 0x70, RZ, 0xc0, !PT ;  /* 0x0000007000007812 */ /* 0x000fe400078ec0ff */
[----:B------:R-:W0:Y:S01]  /*3490*/  LDC R28, c[0x0][0x248] ;  /* 0x00009200ff1c7b82 */ /* 0x000e220000000800 */
[----:B------:R-:W-:Y:S01]  /*34a0*/  LOP3.LUT R3, R2, 0x800, RZ, 0xc0, !PT ;  /* 0x0000080002037812 */ /* 0x000fe200078ec0ff */
[----:B------:R-:W-:Y:S01]  /*34b0*/  ULDC.64 UR6, c[0x0][0x228] ;  /* 0x00008a0000067ab9 */ /* 0x000fe20000000a00 */
[----:B------:R-:W-:Y:S01]  /*34c0*/  LOP3.LUT R76, R76, 0x780, RZ, 0xc0, !PT ;  /* 0x000007804c4c7812 */ /* 0x000fe200078ec0ff */
[----:B------:R-:W-:Y:S01]  /*34d0*/  ULDC UR4, c[0x0][0x244] ;  /* 0x0000910000047ab9 */ /* 0x000fe20000000800 */
[----:B------:R-:W-:-:S02]  /*34e0*/  IADD3 R3, R3, UR17, R0 ;  /* 0x0000001103037c10 */ /* 0x000fc4000fffe000 */
[C---:B------:R-:W-:Y:S01]  /*34f0*/  ISETP.GE.AND P0, PT, R77.reuse, UR6, PT ;  /* 0x000000064d007c0c */ /* 0x040fe2000bf06270 */
[----:B------:R-:W-:Y:S01]  /*3500*/  IMAD R77, R77, UR4, RZ ;  /* 0x000000044d4d7c24 */ /* 0x000fe2000f8e02ff */
[C---:B------:R-:W-:Y:S01]  /*3510*/  LOP3.LUT R0, R79.reuse, 0x2, RZ, 0xfc, !PT ;  /* 0x000000024f007812 */ /* 0x040fe200078efcff */
[----:B------:R-:W-:Y:S01]  /*3520*/  IMAD.IADD R76, R76, 0x1, R3 ;  /* 0x000000014c4c7824 */ /* 0x000fe200078e0203 */
[----:B------:R-:W-:Y:S01]  /*3530*/  ULDC.64 UR4, c[0x0][0x220] ;  /* 0x0000880000047ab9 */ /* 0x000fe20000000a00 */
[C---:B------:R-:W-:Y:S02]  /*3540*/  LOP3.LUT R2, R79.reuse, 0x6, RZ, 0xfc, !PT ;  /* 0x000000064f027812 */ /* 0x040fe400078efcff */
[----:B------:R-:W-:Y:S02]  /*3550*/  ISETP.LT.AND P4, PT, R0, UR7, !P0 ;  /* 0x0000000700007c0c */ /* 0x000fe4000c781270 */
[C---:B------:R-:W-:Y:S01]  /*3560*/  LOP3.LUT R0, R79.reuse, 0x8, RZ, 0xfc, !PT ;  /* 0x000000084f007812 */ /* 0x040fe200078efcff */
[----:B------:R1:W-:Y:S01]  /*3570*/  STSM.16.M88.4 [R76], R24 ;  /* 0x000000184c007844 */ /* 0x0003e20000000200 */
[C---:B------:R-:W-:Y:S01]  /*3580*/  LOP3.LUT R3, R79.reuse, 0x4, RZ, 0xfc, !PT ;  /* 0x000000044f037812 */ /* 0x040fe200078efcff */
[----:B------:R-:W-:Y:S01]  /*3590*/  BAR.SYNC.DEFER_BLOCKING 0x0 ;  /* 0x0000000000007b1d */ /* 0x000fe20000010000 */
[----:B------:R-:W-:Y:S01]  /*35a0*/  ISETP.LT.AND P1, PT, R0, UR7, !P0 ;  /* 0x0000000700007c0c */ /* 0x000fe2000c721270 */
[----:B0-----:R-:W-:Y:S01]  /*35b0*/  IMAD R0, R79, R28, RZ ;  /* 0x0000001c4f007224 */ /* 0x001fe200078e02ff */
[----:B------:R-:W-:-:S02]  /*35c0*/  ISETP.LT.AND P2, PT, R2, UR7, !P0 ;  /* 0x0000000702007c0c */ /* 0x000fc4000c741270 */
[----:B------:R-:W-:Y:S01]  /*35d0*/  ISETP.LT.AND P3, PT, R3, UR7, !P0 ;  /* 0x0000000703007c0c */ /* 0x000fe2000c761270 */
[----:B------:R-:W-:-:S04]  /*35e0*/  IMAD R13, R28, 0x2, R0 ;  /* 0x000000021c0d7824 */ /* 0x000fc800078e0200 */
[----:B------:R-:W-:Y:S01]  /*35f0*/  IMAD R15, R28, 0x2, R13 ;  /* 0x000000021c0f7824 */ /* 0x000fe200078e020d */
[----:B-1----:R-:W-:-:S03]  /*3600*/  LEA R24, P5, R77, UR4, 0x1 ;  /* 0x000000044d187c11 */ /* 0x002fc6000f8a08ff */
[----:B------:R-:W-:Y:S01]  /*3610*/  IMAD R17, R28, 0x2, R15 ;  /* 0x000000021c117824 */ /* 0x000fe200078e020f */
[----:B------:R-:W-:Y:S02]  /*3620*/  LEA.HI.X.SX32 R77, R77, UR5, 0x1, P5 ;  /* 0x000000054d4d7c11 */ /* 0x000fe4000a8f0eff */
[CC--:B------:R-:W-:Y:S02]  /*3630*/  LEA R2, P6, R0.reuse, R24.reuse, 0x1 ;  /* 0x0000001800027211 */ /* 0x0c0fe400078c08ff */
[----:B------:R-:W-:Y:S02]  /*3640*/  ISETP.LT.AND P5, PT, R79, UR7, !P0 ;  /* 0x000000074f007c0c */ /* 0x000fe4000c7a1270 */
[----:B------:R-:W-:Y:S01]  /*3650*/  LEA.HI.X.SX32 R3, R0, R77, 0x1, P6 ;  /* 0x0000004d00037211 */ /* 0x000fe200030f0eff */
[----:B------:R-:W0:Y:S01]  /*3660*/  LDS.128 R20, [R78] ;  /* 0x000000004e147984 */ /* 0x000e220000000c00 */
[----:B------:R-:W-:Y:S01]  /*3670*/  BAR.SYNC.DEFER_BLOCKING 0x0 ;  /* 0x0000000000007b1d */ /* 0x000fe20000010000 */
[----:B------:R-:W-:-:S02]  /*3680*/  LEA R12, P6, R13, R24, 0x1 ;  /* 0x000000180d0c7211 */ /* 0x000fc400078c08ff */
[----:B------:R-:W-:Y:S02]  /*3690*/  LOP3.LUT R0, R79, 0xa, RZ, 0xfc, !PT ;  /* 0x0000000a4f007812 */ /* 0x000fe400078efcff */
[----:B------:R-:W-:Y:S02]  /*36a0*/  LEA.HI.X.SX32 R13, R13, R77, 0x1, P6 ;  /* 0x0000004d0d0d7211 */ /* 0x000fe400030f0eff */
[----:B------:R-:W-:-:S04]  /*36b0*/  LEA R14, P6, R15, R24, 0x1 ;  /* 0x000000180f0e7211 */ /* 0x000fc800078c08ff */
[----:B------:R-:W-:Y:S02]  /*36c0*/  LEA.HI.X.SX32 R15, R15, R77, 0x1, P6 ;  /* 0x0000004d0f0f7211 */ /* 0x000fe400030f0eff */
[----:B------:R-:W-:Y:S01]  /*36d0*/  LEA R16, P6, R17, R24, 0x1 ;  /* 0x0000001811107211 */ /* 0x000fe200078c08ff */
[----:B------:R-:W-:Y:S01]  /*36e0*/  STSM.16.M88.4 [R76], R32 ;  /* 0x000000204c007844 */ /* 0x000fe20000000200 */
[----:B------:R-:W-:Y:S06]  /*36f0*/  BAR.SYNC.DEFER_BLOCKING 0x0 ;  /* 0x0000000000007b1d */ /* 0x000fec0000010000 */
[----:B------:R-:W1:Y:S02]  /*3700*/  LDS.128 R8, [R78] ;  /* 0x000000004e087984 */ /* 0x000e640000000c00 */
[----:B------:R-:W-:Y:S06]  /*3710*/  BAR.SYNC.DEFER_BLOCKING 0x0 ;  /* 0x0000000000007b1d */ /* 0x000fec0000010000 */
[----:B------:R-:W-:Y:S02]  /*3720*/  STSM.16.M88.4 [R76], R40 ;  /* 0x000000284c007844 */ /* 0x000fe40000000200 */
[----:B------:R-:W-:Y:S06]  /*3730*/  BAR.SYNC.DEFER_BLOCKING 0x0 ;  /* 0x0000000000007b1d */ /* 0x000fec0000010000 */
[----:B------:R-:W2:Y:S02]  /*3740*/  LDS.128 R4, [R78] ;  /* 0x000000004e047984 */ /* 0x000ea40000000c00 */
[----:B------:R-:W-:Y:S06]  /*3750*/  BAR.SYNC.DEFER_BLOCKING 0x0 ;  /* 0x0000000000007b1d */ /* 0x000fec0000010000 */
[----:B------:R-:W-:Y:S02]  /*3760*/  STSM.16.M88.4 [R76], R48 ;  /* 0x000000304c007844 */ /* 0x000fe40000000200 */
[----:B------:R-:W-:Y:S06]  /*3770*/  BAR.SYNC.DEFER_BLOCKING 0x0 ;  /* 0x0000000000007b1d */ /* 0x000fec0000010000 */
[----:B0-----:R0:W-:Y:S01]  /*3780*/  @P5 STG.E.U16 desc[UR18][R2.64], R20 ;  /* 0x0000001402005986 */ /* 0x0011e2000c101512 */
[----:B------:R-:W-:-:S02]  /*3790*/  ISETP.LT.AND P5, PT, R0, UR7, !P0 ;  /* 0x0000000700007c0c */ /* 0x000fc4000c7a1270 */
[C---:B------:R-:W-:Y:S01]  /*37a0*/  LOP3.LUT R0, R79.reuse, 0xc, RZ, 0xfc, !PT ;  /* 0x0000000c4f007812 */ /* 0x040fe200078efcff */
[----:B------:R3:W-:Y:S03]  /*37b0*/  @P4 STG.E.U16 desc[UR18][R12.64], R21 ;  /* 0x000000150c004986 */ /* 0x0007e6000c101512 */
[----:B------:R-:W-:Y:S01]  /*37c0*/  ISETP.LT.AND P4, PT, R0, UR7, !P0 ;  /* 0x0000000700007c0c */ /* 0x000fe2000c781270 */
[----:B------:R4:W-:Y:S01]  /*37d0*/  @P3 STG.E.U16 desc[UR18][R14.64], R22 ;  /* 0x000000160e003986 */ /* 0x0009e2000c101512 */
[----:B------:R-:W-:Y:S01]  /*37e0*/  LOP3.LUT R0, R79, 0xe, RZ, 0xfc, !PT ;  /* 0x0000000e4f007812 */ /* 0x000fe200078efcff */
[----:B0-----:R-:W-:Y:S01]  /*37f0*/  IMAD R3, R28, 0x2, R17 ;  /* 0x000000021c037824 */ /* 0x001fe200078e0211 */
[----:B------:R-:W-:Y:S02]  /*3800*/  LEA.HI.X.SX32 R17, R17, R77, 0x1, P6 ;  /* 0x0000004d11117211 */ /* 0x000fe400030f0eff */
[----:B------:R-:W-:Y:S01]  /*3810*/  PRMT R20, R20, 0x7632, R20 ;  /* 0x0000763214147816 */ /* 0x000fe20000000014 */
[----:B------:R-:W-:Y:S01]  /*3820*/  IMAD R18, R28, 0x2, R3 ;  /* 0x000000021c127824 */ /* 0x000fe200078e0203 */
[----:B------:R-:W-:Y:S01]  /*3830*/  LEA R2, P6, R3, R24, 0x1 ;  /* 0x0000001803027211 */ /* 0x000fe200078c08ff */
[----:B------:R0:W-:Y:S01]  /*3840*/  @P2 STG.E.U16 desc[UR18][R16.64], R23 ;  /* 0x0000001710002986 */ /* 0x0001e2000c101512 */
[----:B---3--:R-:W-:-:S02]  /*3850*/  PRMT R21, R21, 0x7632, R21 ;  /* 0x0000763215157816 */ /* 0x008fc40000000015 */
[-C--:B------:R-:W-:Y:S02]  /*3860*/  LEA.HI.X.SX32 R3, R3, R77.reuse, 0x1, P6 ;  /* 0x0000004d03037211 */ /* 0x080fe400030f0eff */
[-C--:B------:R-:W-:Y:S02]  /*3870*/  LEA R12, P6, R18, R24.reuse, 0x1 ;  /* 0x00000018120c7211 */ /* 0x080fe400078c08ff */
[----:B------:R-:W-:Y:S01]  /*3880*/  ISETP.LT.AND P3, PT, R0, UR7, !P0 ;  /* 0x0000000700007c0c */ /* 0x000fe2000c761270 */
[----:B------:R3:W-:Y:S01]  /*3890*/  @P1 STG.E.U16 desc[UR18][R2.64], R20 ;  /* 0x0000001402001986 */ /* 0x0007e2000c101512 */
[-C--:B------:R-:W-:Y:S01]  /*38a0*/  LEA.HI.X.SX32 R13, R18, R77.reuse, 0x1, P6 ;  /* 0x0000004d120d7211 */ /* 0x080fe200030f0eff */
[----:B------:R-:W-:Y:S01]  /*38b0*/  IMAD R18, R28, 0x2, R18 ;  /* 0x000000021c127824 */ /* 0x000fe200078e0212 */
[----:B------:R-:W-:Y:S02]  /*38c0*/  LOP3.LUT R0, R79, 0x10, RZ, 0xfc, !PT ;  /* 0x000000104f007812 */ /* 0x000fe400078efcff */
[----:B----4-:R-:W-:Y:S01]  /*38d0*/  PRMT R22, R22, 0x7632, R22 ;  /* 0x0000763216167816 */ /* 0x010fe20000000016 */
[----:B0-----:R-:W-:Y:S01]  /*38e0*/  IMAD R16, R28, 0x2, R18 ;  /* 0x000000021c107824 */ /* 0x001fe200078e0212 */
[----:B------:R-:W-:Y:S01]  /*38f0*/  LEA R14, P6, R18, R24, 0x1 ;  /* 0x00000018120e7211 */ /* 0x000fe200078c08ff */
[----:B------:R0:W-:Y:S01]  /*3900*/  @P5 STG.E.U16 desc[UR18][R12.64], R21 ;  /* 0x000000150c005986 */ /* 0x0001e2000c101512 */
[----:B------:R-:W-:Y:S01]  /*3910*/  ISETP.LT.AND P2, PT, R0, UR7, !P0 ;  /* 0x0000000700007c0c */ /* 0x000fe2000c741270 */
[----:B------:R-:W-:Y:S01]  /*3920*/  IMAD R17, R28, 0x2, R16 ;  /* 0x000000021c117824 */ /* 0x000fe200078e0210 */
[----:B------:R-:W-:-:S02]  /*3930*/  LEA.HI.X.SX32 R15, R18, R77, 0x1, P6 ;  /* 0x0000004d120f7211 */ /* 0x000fc400030f0eff */
[-C--:B---3--:R-:W-:Y:S01]  /*3940*/  LEA R2, P6, R16, R24.reuse, 0x1 ;  /* 0x0000001810027211 */ /* 0x088fe200078c08ff */
[----:B------:R-:W-:Y:S01]  /*3950*/  IMAD R18, R28, 0x2, R17 ;  /* 0x000000021c127824 */ /* 0x000fe200078e0211 */
[----:B------:R-:W-:Y:S01]  /*3960*/  LOP3.LUT R0, R79, 0x12, RZ, 0xfc, !PT ;  /* 0x000000124f007812 */ /* 0x000fe200078efcff */
[----:B------:R3:W-:Y:S01]  /*3970*/  @P4 STG.E.U16 desc[UR18][R14.64], R22 ;  /* 0x000000160e004986 */ /* 0x0007e2000c101512 */
[----:B------:R-:W-:Y:S01]  /*3980*/  LEA.HI.X.SX32 R3, R16, R77, 0x1, P6 ;  /* 0x0000004d10037211 */ /* 0x000fe200030f0eff */
[----:B------:R-:W-:Y:S01]  /*3990*/  IMAD R19, R28, 0x2, R18 ;  /* 0x000000021c137824 */ /* 0x000fe200078e0212 */
[----:B------:R-:W-:Y:S02]  /*39a0*/  ISETP.LT.AND P1, PT, R0, UR7, !P0 ;  /* 0x0000000700007c0c */ /* 0x000fe4000c721270 */
[----:B0-----:R-:W-:Y:S02]  /*39b0*/  LEA R12, P6, R17, R24, 0x1 ;  /* 0x00000018110c7211 */ /* 0x001fe400078c08ff */
[----:B------:R-:W-:-:S02]  /*39c0*/  LOP3.LUT R0, R79, 0x14, RZ, 0xfc, !PT ;  /* 0x000000144f007812 */ /* 0x000fc400078efcff */
[-C--:B------:R-:W-:Y:S02]  /*39d0*/  LEA.HI.X.SX32 R13, R17, R77.reuse, 0x1, P6 ;  /* 0x0000004d110d7211 */ /* 0x080fe400030f0eff */
[CC--:B------:R-:W-:Y:S02]  /*39e0*/  LEA R16, P6, R18.reuse, R24.reuse, 0x1 ;  /* 0x0000001812107211 */ /* 0x0c0fe400078c08ff */
[----:B------:R-:W-:Y:S02]  /*39f0*/  PRMT R23, R23, 0x7632, R23 ;  /* 0x0000763217177816 */ /* 0x000fe40000000017 */
[----:B------:R-:W-:Y:S01]  /*3a00*/  LEA.HI.X.SX32 R17, R18, R77, 0x1, P6 ;  /* 0x0000004d12117211 */ /* 0x000fe200030f0eff */
[----:B------:R-:W-:Y:S01]  /*3a10*/  IMAD R18, R28, 0x2, R19 ;  /* 0x000000021c127824 */ /* 0x000fe200078e0213 */
[----:B------:R-:W-:Y:S01]  /*3a20*/  ISETP.LT.AND P5, PT, R0, UR7, !P0 ;  /* 0x0000000700007c0c */ /* 0x000fe2000c7a1270 */
[----:B------:R0:W-:Y:S01]  /*3a30*/  @P3 STG.E.U16 desc[UR18][R2.64], R23 ;  /* 0x0000001702003986 */ /* 0x0001e2000c101512 */
[----:B---3--:R-:W-:-:S02]  /*3a40*/  LEA R14, P6, R19, R24, 0x1 ;  /* 0x00000018130e7211 */ /* 0x008fc400078c08ff */
[----:B------:R-:W-:Y:S01]  /*3a50*/  LOP3.LUT R0, R79, 0x16, RZ, 0xfc, !PT ;  /* 0x000000164f007812 */ /* 0x000fe200078efcff */
[----:B-1----:R-:W-:Y:S01]  /*3a60*/  @P2 STG.E.U16 desc[UR18][R12.64], R8 ;  /* 0x000000080c002986 */ /* 0x002fe2000c101512 */
[----:B------:R-:W-:Y:S02]  /*3a70*/  LEA.HI.X.SX32 R15, R19, R77, 0x1, P6 ;  /* 0x0000004d130f7211 */ /* 0x000fe400030f0eff */
[----:B------:R-:W-:Y:S01]  /*3a80*/  ISETP.LT.AND P4, PT, R0, UR7, !P0 ;  /* 0x0000000700007c0c */ /* 0x000fe2000c781270 */
[----:B------:R1:W-:Y:S01]  /*3a90*/  @P1 STG.E.U16 desc[UR18][R16.64], R9 ;  /* 0x0000000910001986 */ /* 0x0003e2000c101512 */
[----:B------:R-:W-:Y:S02]  /*3aa0*/  LOP3.LUT R0, R79, 0x18, RZ, 0xfc, !PT ;  /* 0x000000184f007812 */ /* 0x000fe400078efcff */
[----:B0-----:R-:W-:Y:S01]  /*3ab0*/  LEA R2, P6, R18, R24, 0x1 ;  /* 0x0000001812027211 */ /* 0x001fe200078c08ff */
[----:B------:R0:W-:Y:S01]  /*3ac0*/  @P5 STG.E.U16 desc[UR18][R14.64], R10 ;  /* 0x0000000a0e005986 */ /* 0x0001e2000c101512 */
[----:B------:R-:W-:-:S02]  /*3ad0*/  ISETP.LT.AND P3, PT, R0, UR7, !P0 ;  /* 0x0000000700007c0c */ /* 0x000fc4000c761270 */
[----:B------:R-:W-:Y:S01]  /*3ae0*/  LEA.HI.X.SX32 R3, R18, R77, 0x1, P6 ;  /* 0x0000004d12037211 */ /* 0x000fe200030f0eff */
[C---:B------:R-:W-:Y:S01]  /*3af0*/  IMAD R18, R28.reuse, 0x2, R18 ;  /* 0x000000021c127824 */ /* 0x040fe200078e0212 */
[----:B------:R-:W-:Y:S01]  /*3b00*/  LOP3.LUT R0, R79, 0x1a, RZ, 0xfc, !PT ;  /* 0x0000001a4f007812 */ /* 0x000fe200078efcff */
[----:B------:R-:W3:Y:S01]  /*3b10*/  LDS.128 R20, [R78] ;  /* 0x000000004e147984 */ /* 0x000ee20000000c00 */
[----:B-1----:R-:W-:Y:S01]  /*3b20*/  PRMT R17, R9, 0x7632, R17 ;  /* 0x0000763209117816 */ /* 0x002fe20000000011 */
[----:B------:R-:W-:Y:S01]  /*3b30*/  IMAD R16, R28, 0x2, R18 ;  /* 0x000000021c107824 */ /* 0x000fe200078e0212 */
[----:B------:R-:W-:Y:S01]  /*3b40*/  LEA R12, P6, R18, R24, 0x1 ;  /* 0x00000018120c7211 */ /* 0x000fe200078c08ff */
[----:B------:R1:W-:Y:S01]  /*3b50*/  @P4 STG.E.U16 desc[UR18][R2.64], R11 ;  /* 0x0000000b02004986 */ /* 0x0003e2000c101512 */
[----:B------:R-:W-:Y:S01]  /*3b60*/  ISETP.LT.AND P2, PT, R0, UR7, !P0 ;  /* 0x0000000700007c0c */ /* 0x000fe2000c741270 */
[----:B0-----:R-:W-:Y:S01]  /*3b70*/  IMAD R14, R28, 0x2, R16 ;  /* 0x000000021c0e7824 */ /* 0x001fe200078e0210 */
[----:B------:R-:W-:-:S02]  /*3b80*/  LOP3.LUT R0, R79, 0x1c, RZ, 0xfc, !PT ;  /* 0x0000001c4f007812 */ /* 0x000fc400078efcff */
[-C--:B------:R-:W-:Y:S01]  /*3b90*/  LEA.HI.X.SX32 R13, R18, R77.reuse, 0x1, P6 ;  /* 0x0000004d120d7211 */ /* 0x080fe200030f0eff */
[----:B------:R-:W-:Y:S01]  /*3ba0*/  IMAD R15, R28, 0x2, R14 ;  /* 0x000000021c0f7824 */ /* 0x000fe200078e020e */
[----:B------:R-:W-:Y:S02]  /*3bb0*/  ISETP.LT.AND P1, PT, R0, UR7, !P0 ;  /* 0x0000000700007c0c */ /* 0x000fe4000c721270 */
[----:B------:R-:W-:Y:S02]  /*3bc0*/  LOP3.LUT R0, R79, 0x1e, RZ, 0xfc, !PT ;  /* 0x0000001e4f007812 */ /* 0x000fe400078efcff */
[----:B-1----:R-:W-:Y:S02]  /*3bd0*/  PRMT R3, R8, 0x7632, R3 ;  /* 0x0000763208037816 */ /* 0x002fe40000000003 */
[----:B------:R-:W-:Y:S02]  /*3be0*/  LEA R8, P6, R16, R24, 0x1 ;  /* 0x0000001810087211 */ /* 0x000fe400078c08ff */
[----:B------:R-:W-:Y:S01]  /*3bf0*/  ISETP.LT.AND P5, PT, R0, UR7, !P0 ;  /* 0x0000000700007c0c */ /* 0x000fe2000c7a1270 */
[----:B------:R0:W-:Y:S01]  /*3c00*/  @P3 STG.E.U16 desc[UR18][R12.64], R3 ;  /* 0x000000030c003986 */ /* 0x0001e2000c101512 */
[----:B------:R-:W-:-:S02]  /*3c10*/  LEA.HI.X.SX32 R9, R16, R77, 0x1, P6 ;  /* 0x0000004d10097211 */ /* 0x000fc400030f0eff */
[----:B------:R-:W-:Y:S02]  /*3c20*/  LEA R2, P6, R14, R24, 0x1 ;  /* 0x000000180e027211 */ /* 0x000fe400078c08ff */
[C---:B------:R-:W-:Y:S01]  /*3c30*/  LOP3.LUT R0, R79.reuse, 0x20, RZ, 0xfc, !PT ;  /* 0x000000204f007812 */ /* 0x040fe200078efcff */
[----:B------:R1:W-:Y:S03]  /*3c40*/  @P2 STG.E.U16 desc[UR18][R8.64], R17 ;  /* 0x0000001108002986 */ /* 0x0003e6000c101512 */
[----:B------:R-:W-:Y:S02]  /*3c50*/  ISETP.LT.AND P4, PT, R0, UR7, !P0 ;  /* 0x0000000700007c0c */ /* 0x000fe4000c781270 */
[----:B------:R-:W-:Y:S02]  /*3c60*/  LOP3.LUT R0, R79, 0x22, RZ, 0xfc, !PT ;  /* 0x000000224f007812 */ /* 0x000fe400078efcff */
[----:B0-----:R-:W-:-:S02]  /*3c70*/  LEA.HI.X.SX32 R3, R14, R77, 0x1, P6 ;  /* 0x0000004d0e037211 */ /* 0x001fc400030f0eff */
[CC--:B------:R-:W-:Y:S02]  /*3c80*/  LEA R14, P6, R15.reuse, R24.reuse, 0x1 ;  /* 0x000000180f0e7211 */ /* 0x0c0fe400078c08ff */
[----:B------:R-:W-:Y:S02]  /*3c90*/  ISETP.LT.AND P3, PT, R0, UR7, !P0 ;  /* 0x0000000700007c0c */ /* 0x000fe4000c761270 */
[----:B-1----:R-:W-:Y:S01]  /*3ca0*/  PRMT R9, R10, 0x7632, R9 ;  /* 0x000076320a097816 */ /* 0x002fe20000000009 */
[----:B------:R-:W-:Y:S01]  /*3cb0*/  IMAD R10, R28, 0x2, R15 ;  /* 0x000000021c0a7824 */ /* 0x000fe200078e020f */
[----:B------:R-:W-:Y:S02]  /*3cc0*/  LEA.HI.X.SX32 R15, R15, R77, 0x1, P6 ;  /* 0x0000004d0f0f7211 */ /* 0x000fe400030f0eff */
[----:B------:R-:W-:Y:S01]  /*3cd0*/  LOP3.LUT R0, R79, 0x24, RZ, 0xfc, !PT ;  /* 0x000000244f007812 */ /* 0x000fe200078efcff */
[----:B------:R0:W-:Y:S01]  /*3ce0*/  @P1 STG.E.U16 desc[UR18][R2.64], R9 ;  /* 0x0000000902001986 */ /* 0x0001e2000c101512 */
[----:B------:R-:W-:-:S02]  /*3cf0*/  LEA R8, P6, R10, R24, 0x1 ;  /* 0x000000180a087211 */ /* 0x000fc400078c08ff */
[----:B------:R-:W-:Y:S02]  /*3d00*/  ISETP.LT.AND P2, PT, R0, UR7, !P0 ;  /* 0x0000000700007c0c */ /* 0x000fe4000c741270 */
[----:B------:R-:W-:-:S04]  /*3d10*/  LOP3.LUT R0, R79, 0x26, RZ, 0xfc, !PT ;  /* 0x000000264f007812 */ /* 0x000fc800078efcff */
[----:B------:R-:W-:Y:S02]  /*3d20*/  ISETP.LT.AND P1, PT, R0, UR7, !P0 ;  /* 0x0000000700007c0c */ /* 0x000fe4000c721270 */
[----:B------:R-:W-:Y:S02]  /*3d30*/  LOP3.LUT R0, R79, 0x28, RZ, 0xfc, !PT ;  /* 0x000000284f007812 */ /* 0x000fe400078efcff */
[----:B0-----:R-:W-:Y:S01]  /*3d40*/  PRMT R3, R11, 0x7632, R3 ;  /* 0x000076320b037816 */ /* 0x001fe20000000003 */
[----:B------:R-:W-:Y:S01]  /*3d50*/  IMAD R11, R28, 0x2, R10 ;  /* 0x000000021c0b7824 */ /* 0x000fe200078e020a */
[----:B------:R-:W-:Y:S02]  /*3d60*/  LEA.HI.X.SX32 R9, R10, R77, 0x1, P6 ;  /* 0x0000004d0a097211 */ /* 0x000fe400030f0eff */
[----:B------:R-:W-:Y:S01]  /*3d70*/  ISETP.LT.AND P6, PT, R0, UR7, !P0 ;  /* 0x0000000700007c0c */ /* 0x000fe2000c7c1270 */
[----:B------:R0:W-:Y:S01]  /*3d80*/  @P5 STG.E.U16 desc[UR18][R14.64], R3 ;  /* 0x000000030e005986 */ /* 0x0001e2000c101512 */
[-C--:B------:R-:W-:Y:S01]  /*3d90*/  LEA R2, P5, R11, R24.reuse, 0x1 ;  /* 0x000000180b027211 */ /* 0x080fe200078a08ff */
[C---:B------:R-:W-:Y:S01]  /*3da0*/  IMAD R12, R28.reuse, 0x2, R11 ;  /* 0x000000021c0c7824 */ /* 0x040fe200078e020b */
[----:B------:R-:W-:Y:S01]  /*3db0*/  LOP3.LUT R0, R79, 0x2a, RZ, 0xfc, !PT ;  /* 0x0000002a4f007812 */ /* 0x000fe200078efcff */
[----:B--2---:R1:W-:Y:S02]  /*3dc0*/  @P4 STG.E.U16 desc[UR18][R8.64], R4 ;  /* 0x0000000408004986 */ /* 0x0043e4000c101512 */
[----:B------:R-:W-:Y:S01]  /*3dd0*/  IMAD R16, R28, 0x2, R12 ;  /* 0x000000021c107824 */ /* 0x000fe200078e020c */
[----:B------:R-:W-:-:S02]  /*3de0*/  LEA R10, P4, R12, R24, 0x1 ;  /* 0x000000180c0a7211 */ /* 0x000fc400078808ff */
[-C--:B0-----:R-:W-:Y:S02]  /*3df0*/  LEA.HI.X.SX32 R3, R11, R77.reuse, 0x1, P5 ;  /* 0x0000004d0b037211 */ /* 0x081fe400028f0eff */
[-C--:B------:R-:W-:Y:S02]  /*3e00*/  LEA.HI.X.SX32 R11, R12, R77.reuse, 0x1, P4 ;  /* 0x0000004d0c0b7211 */ /* 0x080fe400020f0eff */
[----:B-1----:R-:W-:Y:S01]  /*3e10*/  LOP3.LUT R8, R79, 0x2e, RZ, 0xfc, !PT ;  /* 0x0000002e4f087812 */ /* 0x002fe200078efcff */
[----:B------:R0:W-:Y:S01]  /*3e20*/  @P3 STG.E.U16 desc[UR18][R2.64], R5 ;  /* 0x0000000502003986 */ /* 0x0001e2000c101512 */
[----:B------:R-:W-:Y:S02]  /*3e30*/  LEA R12, P3, R16, R24, 0x1 ;  /* 0x00000018100c7211 */ /* 0x000fe400078608ff */
[----:B------:R-:W-:Y:S01]  /*3e40*/  ISETP.LT.AND P5, PT, R0, UR7, !P0 ;  /* 0x0000000700007c0c */ /* 0x000fe2000c7a1270 */
[----:B------:R1:W-:Y:S01]  /*3e50*/  @P2 STG.E.U16 desc[UR18][R10.64], R6 ;  /* 0x000000060a002986 */ /* 0x0003e2000c101512 */
[----:B------:R-:W-:Y:S01]  /*3e60*/  LEA.HI.X.SX32 R13, R16, R77, 0x1, P3 ;  /* 0x0000004d100d7211 */ /* 0x000fe200018f0eff */
[----:B------:R-:W-:Y:S01]  /*3e70*/  IMAD R16, R28, 0x2, R16 ;  /* 0x000000021c107824 */ /* 0x000fe200078e0210 */
[----:B------:R-:W-:-:S02]  /*3e80*/  ISETP.LT.AND P3, PT, R8, UR7, !P0 ;  /* 0x0000000708007c0c */ /* 0x000fc4000c761270 */
[----:B------:R-:W-:Y:S01]  /*3e90*/  LOP3.LUT R0, R79, 0x2c, RZ, 0xfc, !PT ;  /* 0x0000002c4f007812 */ /* 0x000fe200078efcff */
[----:B------:R2:W-:Y:S01]  /*3ea0*/  @P1 STG.E.U16 desc[UR18][R12.64], R7 ;  /* 0x000000070c001986 */ /* 0x0005e2000c101512 */
[----:B------:R-:W-:Y:S01]  /*3eb0*/  IMAD R8, R28, 0x2, R16 ;  /* 0x000000021c087824 */ /* 0x000fe200078e0210 */
[----:B0-----:R-:W-:Y:S02]  /*3ec0*/  LEA R2, P1, R16, R24, 0x1 ;  /* 0x0000001810027211 */ /* 0x001fe400078208ff */
[----:B------:R-:W-:Y:S01]  /*3ed0*/  ISETP.LT.AND P4, PT, R0, UR7, !P0 ;  /* 0x0000000700007c0c */ /* 0x000fe2000c781270 */
[----:B------:R-:W-:Y:S01]  /*3ee0*/  IMAD R9, R28, 0x2, R8 ;  /* 0x000000021c097824 */ /* 0x000fe200078e0208 */
[----:B------:R-:W-:Y:S02]  /*3ef0*/  LEA.HI.X.SX32 R3, R16, R77, 0x1, P1 ;  /* 0x0000004d10037211 */ /* 0x000fe400008f0eff */
[----:B-1----:R-:W-:Y:S01]  /*3f00*/  PRMT R6, R5, 0x7632, R6 ;  /* 0x0000763205067816 */ /* 0x002fe20000000006 */
[----:B------:R-:W-:Y:S01]  /*3f10*/  IMAD R11, R28, 0x2, R9 ;  /* 0x000000021c0b7824 */ /* 0x000fe200078e0209 */
[----:B------:R-:W-:-:S02]  /*3f20*/  LOP3.LUT R0, R79, 0x30, RZ, 0xfc, !PT ;  /* 0x000000304f007812 */ /* 0x000fc400078efcff */
[----:B--2---:R-:W-:Y:S02]  /*3f30*/  PRMT R13, R4, 0x7632, R13 ;  /* 0x00007632040d7816 */ /* 0x004fe4000000000d */
[-C--:B------:R-:W-:Y:S02]  /*3f40*/  LEA R4, P1, R8, R24.reuse, 0x1 ;  /* 0x0000001808047211 */ /* 0x080fe400078208ff */
[----:B------:R-:W-:Y:S01]  /*3f50*/  PRMT R7, R6, 0x7632, R7 ;  /* 0x0000763206077816 */ /* 0x000fe20000000007 */
[----:B------:R0:W-:Y:S01]  /*3f60*/  @P6 STG.E.U16 desc[UR18][R2.64], R13 ;  /* 0x0000000d02006986 */ /* 0x0001e2000c101512 */
[-C--:B------:R-:W-:Y:S02]  /*3f70*/  LEA.HI.X.SX32 R5, R8, R77.reuse, 0x1, P1 ;  /* 0x0000004d08057211 */ /* 0x080fe400008f0eff */
[C---:B------:R-:W-:Y:S02]  /*3f80*/  LEA R8, P6, R9.reuse, R24, 0x1 ;  /* 0x0000001809087211 */ /* 0x040fe400078c08ff */
[----:B------:R-:W-:Y:S01]  /*3f90*/  ISETP.LT.AND P2, PT, R0, UR7, !P0 ;  /* 0x0000000700007c0c */ /* 0x000fe2000c741270 */
[----:B------:R1:W-:Y:S01]  /*3fa0*/  @P5 STG.E.U16 desc[UR18][R4.64], R6 ;  /* 0x0000000604005986 */ /* 0x0003e2000c101512 */
[----:B------:R-:W-:-:S02]  /*3fb0*/  LEA.HI.X.SX32 R9, R9, R77, 0x1, P6 ;  /* 0x0000004d09097211 */ /* 0x000fc400030f0eff */
[-C--:B------:R-:W-:Y:S02]  /*3fc0*/  LEA R10, P6, R11, R24.reuse, 0x1 ;  /* 0x000000180b0a7211 */ /* 0x080fe400078c08ff */
[----:B------:R-:W-:Y:S01]  /*3fd0*/  LOP3.LUT R0, R79, 0x32, RZ, 0xfc, !PT ;  /* 0x000000324f007812 */ /* 0x000fe200078efcff */
[C---:B0-----:R-:W-:Y:S01]  /*3fe0*/  IMAD R3, R28.reuse, 0x2, R11 ;  /* 0x000000021c037824 */ /* 0x041fe200078e020b */
[----:B------:R0:W-:Y:S01]  /*3ff0*/  @P4 STG.E.U16 desc[UR18][R8.64], R7 ;  /* 0x0000000708004986 */ /* 0x0001e2000c101512 */
[----:B------:R-:W-:Y:S02]  /*4000*/  PRMT R12, R7, 0x7632, R12 ;  /* 0x00007632070c7816 */ /* 0x000fe4000000000c */
[-C--:B------:R-:W-:Y:S01]  /*4010*/  LEA.HI.X.SX32 R11, R11, R77.reuse, 0x1, P6 ;  /* 0x0000004d0b0b7211 */ /* 0x080fe200030f0eff */
[----:B-1----:R-:W-:Y:S01]  /*4020*/  IMAD R5, R28, 0x2, R3 ;  /* 0x000000021c057824 */ /* 0x002fe200078e0203 */
[----:B------:R-:W-:Y:S02]  /*4030*/  ISETP.LT.AND P1, PT, R0, UR7, !P0 ;  /* 0x0000000700007c0c */ /* 0x000fe4000c721270 */
[----:B------:R-:W-:Y:S01]  /*4040*/  LEA R2, P6, R3, R24, 0x1 ;  /* 0x0000001803027211 */ /* 0x000fe200078c08ff */
[----:B------:R1:W-:Y:S01]  /*4050*/  @P3 STG.E.U16 desc[UR18][R10.64], R12 ;  /* 0x0000000c0a003986 */ /* 0x0003e2000c101512 */
[----:B------:R-:W-:Y:S01]  /*4060*/  LOP3.LUT R0, R79, 0x34, RZ, 0xfc, !PT ;  /* 0x000000344f007812 */ /* 0x000fe200078efcff */
[----:B0-----:R-:W-:Y:S01]  /*4070*/  IMAD R7, R28, 0x2, R5 ;  /* 0x000000021c077824 */ /* 0x001fe200078e0205 */
[----:B------:R-:W-:-:S02]  /*4080*/  LEA.HI.X.SX32 R3, R3, R77, 0x1, P6 ;  /* 0x0000004d03037211 */ /* 0x000fc400030f0eff */
[----:B------:R-:W-:Y:S01]  /*4090*/  ISETP.LT.AND P5, PT, R0, UR7, !P0 ;  /* 0x0000000700007c0c */ /* 0x000fe2000c7a1270 */
[C---:B------:R-:W-:Y:S01]  /*40a0*/  IMAD R9, R28.reuse, 0x2, R7 ;  /* 0x000000021c097824 */ /* 0x040fe200078e0207 */
[-C--:B------:R-:W-:Y:S01]  /*40b0*/  LEA R4, P6, R5, R24.reuse, 0x1 ;  /* 0x0000001805047211 */ /* 0x080fe200078c08ff */
[----:B---3--:R-:W-:Y:S01]  /*40c0*/  @P2 STG.E.U16 desc[UR18][R2.64], R20 ;  /* 0x0000001402002986 */ /* 0x008fe2000c101512 */
[----:B------:R-:W-:Y:S01]  /*40d0*/  LOP3.LUT R0, R79, 0x36, RZ, 0xfc, !PT ;  /* 0x000000364f007812 */ /* 0x000fe200078efcff */
[----:B-1----:R-:W-:Y:S01]  /*40e0*/  IMAD R11, R28, 0x2, R9 ;  /* 0x000000021c0b7824 */ /* 0x002fe200078e0209 */
[----:B------:R-:W-:Y:S02]  /*40f0*/  LEA.HI.X.SX32 R5, R5, R77, 0x1, P6 ;  /* 0x0000004d05057211 */ /* 0x000fe400030f0eff */
[----:B------:R-:W-:Y:S01]  /*4100*/  ISETP.LT.AND P4, PT, R0, UR7, !P0 ;  /* 0x0000000700007c0c */ /* 0x000fe2000c781270 */
[C---:B------:R-:W-:Y:S01]  /*4110*/  IMAD R12, R28.reuse, 0x2, R11 ;  /* 0x000000021c0c7824 */ /* 0x040fe200078e020b */
[----:B------:R-:W-:Y:S01]  /*4120*/  LOP3.LUT R0, R79, 0x38, RZ, 0xfc, !PT ;  /* 0x000000384f007812 */ /* 0x000fe200078efcff */
[----:B------:R0:W-:Y:S01]  /*4130*/  @P1 STG.E.U16 desc[UR18][R4.64], R21 ;  /* 0x0000001504001986 */ /* 0x0001e2000c101512 */
[----:B------:R-:W-:Y:S01]  /*4140*/  LEA R8, P1, R9, R24, 0x1 ;  /* 0x0000001809087211 */ /* 0x000fe200078208ff */
[----:B------:R-:W-:Y:S01]  /*4150*/  IMAD R13, R28, 0x2, R12 ;  /* 0x000000021c0d7824 */ /* 0x000fe200078e020c */
[----:B------:R-:W-:-:S02]  /*4160*/  ISETP.LT.AND P3, PT, R0, UR7, !P0 ;  /* 0x0000000700007c0c */ /* 0x000fc4000c761270 */
[----:B------:R-:W-:Y:S01]  /*4170*/  LOP3.LUT R0, R79, 0x3a, RZ, 0xfc, !PT ;  /* 0x0000003a4f007812 */ /* 0x000fe200078efcff */
[----:B------:R-:W-:Y:S01]  /*4180*/  IMAD R14, R28, 0x2, R13 ;  /* 0x000000021c0e7824 */ /* 0x000fe200078e020d */
[-C--:B------:R-:W-:Y:S02]  /*4190*/  LEA R6, P6, R7, R24.reuse, 0x1 ;  /* 0x0000001807067211 */ /* 0x080fe400078c08ff */
[----:B------:R-:W-:Y:S02]  /*41a0*/  LEA.HI.X.SX32 R9, R9, R77, 0x1, P1 ;  /* 0x0000004d09097211 */ /* 0x000fe400008f0eff */
[----:B------:R-:W-:Y:S02]  /*41b0*/  ISETP.LT.AND P2, PT, R0, UR7, !P0 ;  /* 0x0000000700007c0c */ /* 0x000fe4000c741270 */
[----:B0-----:R-:W-:Y:S02]  /*41c0*/  LEA R4, P1, R13, R24, 0x1 ;  /* 0x000000180d047211 */ /* 0x001fe400078208ff */
[----:B------:R-:W-:-:S02]  /*41d0*/  LOP3.LUT R0, R79, 0x3c, RZ, 0xfc, !PT ;  /* 0x0000003c4f007812 */ /* 0x000fc400078efcff */
[-C--:B------:R-:W-:Y:S02]  /*41e0*/  LEA.HI.X.SX32 R7, R7, R77.reuse, 0x1, P6 ;  /* 0x0000004d07077211 */ /* 0x080fe400030f0eff */
[----:B------:R-:W-:Y:S02]  /*41f0*/  LOP3.LUT R79, R79, 0x3e, RZ, 0xfc, !PT ;  /* 0x0000003e4f4f7812 */ /* 0x000fe400078efcff */
[----:B------:R-:W-:Y:S01]  /*4200*/  LEA R10, P6, R11, R24, 0x1 ;  /* 0x000000180b0a7211 */ /* 0x000fe200078c08ff */
[----:B------:R0:W-:Y:S01]  /*4210*/  @P5 STG.E.U16 desc[UR18][R6.64], R22 ;  /* 0x0000001606005986 */ /* 0x0001e2000c101512 */
[----:B------:R-:W-:Y:S02]  /*4220*/  LEA.HI.X.SX32 R5, R13, R77, 0x1, P1 ;  /* 0x0000004d0d057211 */ /* 0x000fe400008f0eff */
[----:B------:R-:W-:Y:S01]  /*4230*/  ISETP.LT.AND P1, PT, R0, UR7, !P0 ;  /* 0x0000000700007c0c */ /* 0x000fe2000c721270 */
[----:B------:R0:W-:Y:S01]  /*4240*/  @P4 STG.E.U16 desc[UR18][R8.64], R23 ;  /* 0x0000001708004986 */ /* 0x0001e2000c101512 */
[----:B------:R-:W-:-:S02]  /*4250*/  ISETP.LT.AND P0, PT, R79, UR7, !P0 ;  /* 0x000000074f007c0c */ /* 0x000fc4000c701270 */
[-C--:B------:R-:W-:Y:S02]  /*4260*/  LEA.HI.X.SX32 R11, R11, R77.reuse, 0x1, P6 ;  /* 0x0000004d0b0b7211 */ /* 0x080fe400030f0eff */
[----:B------:R-:W-:Y:S02]  /*4270*/  LEA R2, P6, R12, R24, 0x1 ;  /* 0x000000180c027211 */ /* 0x000fe400078c08ff */
[----:B------:R-:W-:Y:S02]  /*4280*/  PRMT R20, R20, 0x7632, R20 ;  /* 0x0000763214147816 */ /* 0x000fe40000000014 */
[----:B------:R-:W-:Y:S02]  /*4290*/  LEA.HI.X.SX32 R3, R12, R77, 0x1, P6 ;  /* 0x0000004d0c037211 */ /* 0x000fe400030f0eff */
[----:B------:R-:W-:Y:S01]  /*42a0*/  PRMT R21, R21, 0x7632, R21 ;  /* 0x0000763215157816 */ /* 0x000fe20000000015 */
[----:B------:R0:W-:Y:S01]  /*42b0*/  @P3 STG.E.U16 desc[UR18][R10.64], R20 ;  /* 0x000000140a003986 */ /* 0x0001e2000c101512 */
[----:B------:R-:W-:-:S02]  /*42c0*/  PRMT R0, R22, 0x7632, R0 ;  /* 0x0000763216007816 */ /* 0x000fc40000000000 */
[C---:B------:R-:W-:Y:S01]  /*42d0*/  LEA R12, P6, R14.reuse, R24, 0x1 ;  /* 0x000000180e0c7211 */ /* 0x040fe200078c08ff */
[----:B------:R0:W-:Y:S03]  /*42e0*/  @P2 STG.E.U16 desc[UR18][R2.64], R21 ;  /* 0x0000001502002986 */ /* 0x0001e6000c101512 */
[----:B------:R-:W-:Y:S01]  /*42f0*/  LEA.HI.X.SX32 R13, R14, R77, 0x1, P6 ;  /* 0x0000004d0e0d7211 */ /* 0x000fe200030f0eff */
[----:B------:R0:W-:Y:S01]  /*4300*/  @P1 STG.E.U16 desc[UR18][R4.64], R0 ;  /* 0x0000000004001986 */ /* 0x0001e2000c101512 */
[----:B------:R-:W-:Y:S07]  /*4310*/  @!P0 EXIT ;  /* 0x000000000000894d */ /* 0x000fee0003800000 */
[----:B0-----:R-:W-:-:S05]  /*4320*/  PRMT R6, R23, 0x7632, R6 ;  /* 0x0000763217067816 */ /* 0x001fca0000000006 */
[----:B------:R-:W-:Y:S01]  /*4330*/  STG.E.U16 desc[UR18][R12.64], R6 ;  /* 0x000000060c007986 */ /* 0x000fe2000c101512 */
[----:B------:R-:W-:Y:S05]  /*4340*/  EXIT ;  /* 0x000000000000794d */ /* 0x000fea0003800000 */
.L_x_2:
[----:B------:R-:W-:-:S00]  /*4350*/  BRA `(.L_x_2) ;  /* 0xfffffffc00fc7947 */ /* 0x000fc0000383ffff */
[----:B------:R-:W-:-:S00]  /*4360*/  NOP ;  /* 0x0000000000007918 */ /* 0x000fc00000000000 */
        /* <DEDUP_REMOVED lines=9> */
.L_x_3:


//--------------------- .nv.shared.matmul_kernel  --------------------------
	.section	.nv.shared.matmul_kernel,"aw",@nobits
	.sectionflags	@""
	.align	16
	.zero		1024


//--------------------- .nv.shared.reserved.0     --------------------------
	.section	.nv.shared.reserved.0,"aw",@nobits
	.weak		__nv_reservedSMEM_offset_0_alias
	.size		__nv_reservedSMEM_offset_0_alias, 0, 0
	.other		__nv_reservedSMEM_offset_0_alias,@"STO_CUDA_RESERVED_SHARED STV_DEFAULT"
__nv_reservedSMEM_offset_0_alias:
	.zero		0


//--------------------- .nv.constant0.matmul_kernel --------------------------
	.section	.nv.constant0.matmul_kernel,"a",@progbits
	.sectionflags	@""
	.align	4
.nv.constant0.matmul_kernel:
	.zero		608


//--------------------- SYMBOLS --------------------------

	.type		.nv.reservedSmem.offset0,@object
	.size		.nv.reservedSmem.offset0,0x4
